//
// Generated by NVIDIA NVVM Compiler
//
// Compiler Build ID: CL-36424714
// Cuda compilation tools, release 13.0, V13.0.88
// Based on NVVM 20.0.0
//

.version 9.0
.target sm_100
.address_size 64

	// .globl	_Z10copy_arrayiiPfS_
.extern .shared .align 16 .b8 sdata[];

.visible .entry _Z10copy_arrayiiPfS_(
	.param .u32 _Z10copy_arrayiiPfS__param_0,
	.param .u32 _Z10copy_arrayiiPfS__param_1,
	.param .u64 .ptr .align 1 _Z10copy_arrayiiPfS__param_2,
	.param .u64 .ptr .align 1 _Z10copy_arrayiiPfS__param_3
)
{
	.reg .pred 	%p<5>;
	.reg .b32 	%r<23>;
	.reg .b32 	%f<2>;
	.reg .b64 	%rd<8>;

	ld.param.u32 	%r12, [_Z10copy_arrayiiPfS__param_0];
	ld.param.u32 	%r13, [_Z10copy_arrayiiPfS__param_1];
	ld.param.u64 	%rd3, [_Z10copy_arrayiiPfS__param_2];
	ld.param.u64 	%rd4, [_Z10copy_arrayiiPfS__param_3];
	mov.u32 	%r14, %ctaid.x;
	mov.u32 	%r1, %ntid.x;
	mov.u32 	%r15, %tid.x;
	mad.lo.s32 	%r21, %r14, %r1, %r15;
	mov.u32 	%r16, %ctaid.y;
	mov.u32 	%r3, %ntid.y;
	mov.u32 	%r17, %tid.y;
	mad.lo.s32 	%r4, %r16, %r3, %r17;
	setp.ge.s32 	%p1, %r21, %r12;
	@%p1 bra 	$L__BB0_6;
	mov.u32 	%r18, %nctaid.y;
	mul.lo.s32 	%r5, %r18, %r3;
	mov.u32 	%r19, %nctaid.x;
	mul.lo.s32 	%r6, %r19, %r1;
	cvta.to.global.u64 	%rd1, %rd3;
	cvta.to.global.u64 	%rd2, %rd4;
$L__BB0_2:
	setp.ge.s32 	%p2, %r4, %r13;
	@%p2 bra 	$L__BB0_5;
	mul.lo.s32 	%r8, %r21, %r13;
	mov.u32 	%r22, %r4;
$L__BB0_4:
	add.s32 	%r20, %r22, %r8;
	mul.wide.s32 	%rd5, %r20, 4;
	add.s64 	%rd6, %rd1, %rd5;
	ld.global.f32 	%f1, [%rd6];
	add.s64 	%rd7, %rd2, %rd5;
	st.global.f32 	[%rd7], %f1;
	add.s32 	%r22, %r22, %r5;
	setp.lt.s32 	%p3, %r22, %r13;
	@%p3 bra 	$L__BB0_4;
$L__BB0_5:
	add.s32 	%r21, %r21, %r6;
	setp.lt.s32 	%p4, %r21, %r12;
	@%p4 bra 	$L__BB0_2;
$L__BB0_6:
	ret;

}
	// .globl	_Z11copy_vectoriPiS_
.visible .entry _Z11copy_vectoriPiS_(
	.param .u32 _Z11copy_vectoriPiS__param_0,
	.param .u64 .ptr .align 1 _Z11copy_vectoriPiS__param_1,
	.param .u64 .ptr .align 1 _Z11copy_vectoriPiS__param_2
)
{
	.reg .pred 	%p<3>;
	.reg .b32 	%r<8>;
	.reg .b64 	%rd<8>;

	ld.param.u32 	%r5, [_Z11copy_vectoriPiS__param_0];
	ld.param.u64 	%rd3, [_Z11copy_vectoriPiS__param_1];
	ld.param.u64 	%rd4, [_Z11copy_vectoriPiS__param_2];
	mov.u32 	%r7, %tid.x;
	setp.ge.s32 	%p1, %r7, %r5;
	@%p1 bra 	$L__BB1_3;
	mov.u32 	%r2, %ntid.x;
	cvta.to.global.u64 	%rd1, %rd4;
	cvta.to.global.u64 	%rd2, %rd3;
$L__BB1_2:
	mul.wide.s32 	%rd5, %r7, 4;
	add.s64 	%rd6, %rd1, %rd5;
	ld.global.u32 	%r6, [%rd6];
	add.s64 	%rd7, %rd2, %rd5;
	st.global.u32 	[%rd7], %r6;
	add.s32 	%r7, %r7, %r2;
	setp.lt.s32 	%p2, %r7, %r5;
	@%p2 bra 	$L__BB1_2;
$L__BB1_3:
	ret;

}
	// .globl	_Z12vector_minusiPfS_
.visible .entry _Z12vector_minusiPfS_(
	.param .u32 _Z12vector_minusiPfS__param_0,
	.param .u64 .ptr .align 1 _Z12vector_minusiPfS__param_1,
	.param .u64 .ptr .align 1 _Z12vector_minusiPfS__param_2
)
{
	.reg .pred 	%p<3>;
	.reg .b32 	%r<7>;
	.reg .b32 	%f<4>;
	.reg .b64 	%rd<8>;

	ld.param.u32 	%r5, [_Z12vector_minusiPfS__param_0];
	ld.param.u64 	%rd3, [_Z12vector_minusiPfS__param_1];
	ld.param.u64 	%rd4, [_Z12vector_minusiPfS__param_2];
	mov.u32 	%r6, %tid.x;
	setp.ge.s32 	%p1, %r6, %r5;
	@%p1 bra 	$L__BB2_3;
	mov.u32 	%r2, %ntid.x;
	cvta.to.global.u64 	%rd1, %rd3;
	cvta.to.global.u64 	%rd2, %rd4;
$L__BB2_2:
	mul.wide.s32 	%rd5, %r6, 4;
	add.s64 	%rd6, %rd1, %rd5;
	ld.global.f32 	%f1, [%rd6];
	add.s64 	%rd7, %rd2, %rd5;
	ld.global.f32 	%f2, [%rd7];
	sub.f32 	%f3, %f1, %f2;
	st.global.f32 	[%rd6], %f3;
	add.s32 	%r6, %r6, %r2;
	setp.lt.s32 	%p2, %r6, %r5;
	@%p2 bra 	$L__BB2_2;
$L__BB2_3:
	ret;

}
	// .globl	_Z15vector_multiplyifPf
.visible .entry _Z15vector_multiplyifPf(
	.param .u32 _Z15vector_multiplyifPf_param_0,
	.param .f32 _Z15vector_multiplyifPf_param_1,
	.param .u64 .ptr .align 1 _Z15vector_multiplyifPf_param_2
)
{
	.reg .pred 	%p<3>;
	.reg .b32 	%r<7>;
	.reg .b32 	%f<4>;
	.reg .b64 	%rd<5>;

	ld.param.u32 	%r5, [_Z15vector_multiplyifPf_param_0];
	ld.param.f32 	%f1, [_Z15vector_multiplyifPf_param_1];
	ld.param.u64 	%rd2, [_Z15vector_multiplyifPf_param_2];
	mov.u32 	%r6, %tid.x;
	setp.ge.s32 	%p1, %r6, %r5;
	@%p1 bra 	$L__BB3_3;
	mov.u32 	%r2, %ntid.x;
	cvta.to.global.u64 	%rd1, %rd2;
$L__BB3_2:
	mul.wide.s32 	%rd3, %r6, 4;
	add.s64 	%rd4, %rd1, %rd3;
	ld.global.f32 	%f2, [%rd4];
	mul.f32 	%f3, %f1, %f2;
	st.global.f32 	[%rd4], %f3;
	add.s32 	%r6, %r6, %r2;
	setp.lt.s32 	%p2, %r6, %r5;
	@%p2 bra 	$L__BB3_2;
$L__BB3_3:
	ret;

}
	// .globl	_Z6shrinkiPff
.visible .entry _Z6shrinkiPff(
	.param .u32 _Z6shrinkiPff_param_0,
	.param .u64 .ptr .align 1 _Z6shrinkiPff_param_1,
	.param .f32 _Z6shrinkiPff_param_2
)
{
	.reg .pred 	%p<4>;
	.reg .b32 	%r<7>;
	.reg .b32 	%f<13>;
	.reg .b64 	%rd<5>;

	ld.param.u32 	%r5, [_Z6shrinkiPff_param_0];
	ld.param.u64 	%rd3, [_Z6shrinkiPff_param_1];
	ld.param.f32 	%f5, [_Z6shrinkiPff_param_2];
	mov.u32 	%r6, %tid.x;
	setp.ge.s32 	%p1, %r6, %r5;
	@%p1 bra 	$L__BB4_6;
	mov.u32 	%r2, %ntid.x;
	cvta.to.global.u64 	%rd1, %rd3;
$L__BB4_2:
	mul.wide.s32 	%rd4, %r6, 4;
	add.s64 	%rd2, %rd1, %rd4;
	ld.global.f32 	%f1, [%rd2];
	setp.leu.f32 	%p2, %f1, 0f00000000;
	@%p2 bra 	$L__BB4_4;
	abs.f32 	%f10, %f1;
	sub.f32 	%f11, %f10, %f5;
	max.f32 	%f12, %f11, 0f00000000;
	bra.uni 	$L__BB4_5;
$L__BB4_4:
	abs.f32 	%f6, %f1;
	sub.f32 	%f7, %f6, %f5;
	max.f32 	%f8, %f7, 0f00000000;
	mov.f32 	%f9, 0f00000000;
	sub.f32 	%f12, %f9, %f8;
$L__BB4_5:
	st.global.f32 	[%rd2], %f12;
	add.s32 	%r6, %r6, %r2;
	setp.lt.s32 	%p3, %r6, %r5;
	@%p3 bra 	$L__BB4_2;
$L__BB4_6:
	ret;

}
	// .globl	_Z15multiply_kerneliiP6float2S0_f
.visible .entry _Z15multiply_kerneliiP6float2S0_f(
	.param .u32 _Z15multiply_kerneliiP6float2S0_f_param_0,
	.param .u32 _Z15multiply_kerneliiP6float2S0_f_param_1,
	.param .u64 .ptr .align 1 _Z15multiply_kerneliiP6float2S0_f_param_2,
	.param .u64 .ptr .align 1 _Z15multiply_kerneliiP6float2S0_f_param_3,
	.param .f32 _Z15multiply_kerneliiP6float2S0_f_param_4
)
{
	.reg .pred 	%p<5>;
	.reg .b32 	%r<23>;
	.reg .b32 	%f<13>;
	.reg .b64 	%rd<8>;

	ld.param.u32 	%r12, [_Z15multiply_kerneliiP6float2S0_f_param_0];
	ld.param.u32 	%r13, [_Z15multiply_kerneliiP6float2S0_f_param_1];
	ld.param.u64 	%rd3, [_Z15multiply_kerneliiP6float2S0_f_param_2];
	ld.param.u64 	%rd4, [_Z15multiply_kerneliiP6float2S0_f_param_3];
	ld.param.f32 	%f1, [_Z15multiply_kerneliiP6float2S0_f_param_4];
	mov.u32 	%r14, %ctaid.x;
	mov.u32 	%r1, %ntid.x;
	mov.u32 	%r15, %tid.x;
	mad.lo.s32 	%r21, %r14, %r1, %r15;
	mov.u32 	%r16, %ctaid.y;
	mov.u32 	%r3, %ntid.y;
	mov.u32 	%r17, %tid.y;
	mad.lo.s32 	%r4, %r16, %r3, %r17;
	setp.ge.s32 	%p1, %r21, %r12;
	@%p1 bra 	$L__BB5_6;
	mov.u32 	%r18, %nctaid.y;
	mul.lo.s32 	%r5, %r18, %r3;
	mov.u32 	%r19, %nctaid.x;
	mul.lo.s32 	%r6, %r19, %r1;
	cvta.to.global.u64 	%rd1, %rd3;
	cvta.to.global.u64 	%rd2, %rd4;
$L__BB5_2:
	setp.ge.s32 	%p2, %r4, %r13;
	@%p2 bra 	$L__BB5_5;
	mul.lo.s32 	%r8, %r21, %r13;
	mov.u32 	%r22, %r4;
$L__BB5_4:
	add.s32 	%r20, %r22, %r8;
	mul.wide.s32 	%rd5, %r20, 8;
	add.s64 	%rd6, %rd1, %rd5;
	ld.global.v2.f32 	{%f2, %f3}, [%rd6];
	add.s64 	%rd7, %rd2, %rd5;
	ld.global.v2.f32 	{%f4, %f5}, [%rd7];
	mul.f32 	%f6, %f2, %f4;
	mul.f32 	%f7, %f3, %f5;
	sub.f32 	%f8, %f6, %f7;
	mul.f32 	%f9, %f2, %f5;
	fma.rn.f32 	%f10, %f3, %f4, %f9;
	mul.f32 	%f11, %f1, %f8;
	mul.f32 	%f12, %f1, %f10;
	st.global.v2.f32 	[%rd6], {%f11, %f12};
	add.s32 	%r22, %r22, %r5;
	setp.lt.s32 	%p3, %r22, %r13;
	@%p3 bra 	$L__BB5_4;
$L__BB5_5:
	add.s32 	%r21, %r21, %r6;
	setp.lt.s32 	%p4, %r21, %r12;
	@%p4 bra 	$L__BB5_2;
$L__BB5_6:
	ret;

}
	// .globl	_Z12matrix_minusiiP6float2S0_
.visible .entry _Z12matrix_minusiiP6float2S0_(
	.param .u32 _Z12matrix_minusiiP6float2S0__param_0,
	.param .u32 _Z12matrix_minusiiP6float2S0__param_1,
	.param .u64 .ptr .align 1 _Z12matrix_minusiiP6float2S0__param_2,
	.param .u64 .ptr .align 1 _Z12matrix_minusiiP6float2S0__param_3
)
{
	.reg .pred 	%p<5>;
	.reg .b32 	%r<23>;
	.reg .b32 	%f<7>;
	.reg .b64 	%rd<8>;

	ld.param.u32 	%r12, [_Z12matrix_minusiiP6float2S0__param_0];
	ld.param.u32 	%r13, [_Z12matrix_minusiiP6float2S0__param_1];
	ld.param.u64 	%rd3, [_Z12matrix_minusiiP6float2S0__param_2];
	ld.param.u64 	%rd4, [_Z12matrix_minusiiP6float2S0__param_3];
	mov.u32 	%r14, %ctaid.x;
	mov.u32 	%r1, %ntid.x;
	mov.u32 	%r15, %tid.x;
	mad.lo.s32 	%r21, %r14, %r1, %r15;
	mov.u32 	%r16, %ctaid.y;
	mov.u32 	%r3, %ntid.y;
	mov.u32 	%r17, %tid.y;
	mad.lo.s32 	%r4, %r16, %r3, %r17;
	setp.ge.s32 	%p1, %r21, %r12;
	@%p1 bra 	$L__BB6_6;
	mov.u32 	%r18, %nctaid.y;
	mul.lo.s32 	%r5, %r18, %r3;
	mov.u32 	%r19, %nctaid.x;
	mul.lo.s32 	%r6, %r19, %r1;
	cvta.to.global.u64 	%rd1, %rd3;
	cvta.to.global.u64 	%rd2, %rd4;
$L__BB6_2:
	setp.ge.s32 	%p2, %r4, %r13;
	@%p2 bra 	$L__BB6_5;
	mul.lo.s32 	%r8, %r21, %r13;
	mov.u32 	%r22, %r4;
$L__BB6_4:
	add.s32 	%r20, %r22, %r8;
	mul.wide.s32 	%rd5, %r20, 8;
	add.s64 	%rd6, %rd1, %rd5;
	ld.global.v2.f32 	{%f1, %f2}, [%rd6];
	add.s64 	%rd7, %rd2, %rd5;
	ld.global.v2.f32 	{%f3, %f4}, [%rd7];
	sub.f32 	%f5, %f1, %f3;
	sub.f32 	%f6, %f2, %f4;
	st.global.v2.f32 	[%rd6], {%f5, %f6};
	add.s32 	%r22, %r22, %r5;
	setp.lt.s32 	%p3, %r22, %r13;
	@%p3 bra 	$L__BB6_4;
$L__BB6_5:
	add.s32 	%r21, %r21, %r6;
	setp.lt.s32 	%p4, %r21, %r12;
	@%p4 bra 	$L__BB6_2;
$L__BB6_6:
	ret;

}
	// .globl	_Z11matrix_copyiiP6float2S0_
.visible .entry _Z11matrix_copyiiP6float2S0_(
	.param .u32 _Z11matrix_copyiiP6float2S0__param_0,
	.param .u32 _Z11matrix_copyiiP6float2S0__param_1,
	.param .u64 .ptr .align 1 _Z11matrix_copyiiP6float2S0__param_2,
	.param .u64 .ptr .align 1 _Z11matrix_copyiiP6float2S0__param_3
)
{
	.reg .pred 	%p<5>;
	.reg .b32 	%r<23>;
	.reg .b32 	%f<3>;
	.reg .b64 	%rd<8>;

	ld.param.u32 	%r12, [_Z11matrix_copyiiP6float2S0__param_0];
	ld.param.u32 	%r13, [_Z11matrix_copyiiP6float2S0__param_1];
	ld.param.u64 	%rd3, [_Z11matrix_copyiiP6float2S0__param_2];
	ld.param.u64 	%rd4, [_Z11matrix_copyiiP6float2S0__param_3];
	mov.u32 	%r14, %ctaid.x;
	mov.u32 	%r1, %ntid.x;
	mov.u32 	%r15, %tid.x;
	mad.lo.s32 	%r21, %r14, %r1, %r15;
	mov.u32 	%r16, %ctaid.y;
	mov.u32 	%r3, %ntid.y;
	mov.u32 	%r17, %tid.y;
	mad.lo.s32 	%r4, %r16, %r3, %r17;
	setp.ge.s32 	%p1, %r21, %r12;
	@%p1 bra 	$L__BB7_6;
	mov.u32 	%r18, %nctaid.y;
	mul.lo.s32 	%r5, %r18, %r3;
	mov.u32 	%r19, %nctaid.x;
	mul.lo.s32 	%r6, %r19, %r1;
	cvta.to.global.u64 	%rd1, %rd4;
	cvta.to.global.u64 	%rd2, %rd3;
$L__BB7_2:
	setp.ge.s32 	%p2, %r4, %r13;
	@%p2 bra 	$L__BB7_5;
	mul.lo.s32 	%r8, %r21, %r13;
	mov.u32 	%r22, %r4;
$L__BB7_4:
	add.s32 	%r20, %r22, %r8;
	mul.wide.s32 	%rd5, %r20, 8;
	add.s64 	%rd6, %rd1, %rd5;
	ld.global.v2.f32 	{%f1, %f2}, [%rd6];
	add.s64 	%rd7, %rd2, %rd5;
	st.global.v2.f32 	[%rd7], {%f1, %f2};
	add.s32 	%r22, %r22, %r5;
	setp.lt.s32 	%p3, %r22, %r13;
	@%p3 bra 	$L__BB7_4;
$L__BB7_5:
	add.s32 	%r21, %r21, %r6;
	setp.lt.s32 	%p4, %r21, %r12;
	@%p4 bra 	$L__BB7_2;
$L__BB7_6:
	ret;

}
	// .globl	_Z6modifyiiP6float2S0_f
.visible .entry _Z6modifyiiP6float2S0_f(
	.param .u32 _Z6modifyiiP6float2S0_f_param_0,
	.param .u32 _Z6modifyiiP6float2S0_f_param_1,
	.param .u64 .ptr .align 1 _Z6modifyiiP6float2S0_f_param_2,
	.param .u64 .ptr .align 1 _Z6modifyiiP6float2S0_f_param_3,
	.param .f32 _Z6modifyiiP6float2S0_f_param_4
)
{
	.reg .pred 	%p<5>;
	.reg .b32 	%r<23>;
	.reg .b32 	%f<11>;
	.reg .b64 	%rd<8>;

	ld.param.u32 	%r12, [_Z6modifyiiP6float2S0_f_param_0];
	ld.param.u32 	%r13, [_Z6modifyiiP6float2S0_f_param_1];
	ld.param.u64 	%rd3, [_Z6modifyiiP6float2S0_f_param_2];
	ld.param.u64 	%rd4, [_Z6modifyiiP6float2S0_f_param_3];
	ld.param.f32 	%f2, [_Z6modifyiiP6float2S0_f_param_4];
	mov.u32 	%r14, %ctaid.x;
	mov.u32 	%r1, %ntid.x;
	mov.u32 	%r15, %tid.x;
	mad.lo.s32 	%r21, %r14, %r1, %r15;
	mov.u32 	%r16, %ctaid.y;
	mov.u32 	%r3, %ntid.y;
	mov.u32 	%r17, %tid.y;
	mad.lo.s32 	%r4, %r16, %r3, %r17;
	setp.ge.s32 	%p1, %r21, %r12;
	@%p1 bra 	$L__BB8_6;
	add.f32 	%f1, %f2, %f2;
	mov.u32 	%r18, %nctaid.y;
	mul.lo.s32 	%r5, %r18, %r3;
	mov.u32 	%r19, %nctaid.x;
	mul.lo.s32 	%r6, %r19, %r1;
	cvta.to.global.u64 	%rd1, %rd4;
	cvta.to.global.u64 	%rd2, %rd3;
$L__BB8_2:
	setp.ge.s32 	%p2, %r4, %r13;
	@%p2 bra 	$L__BB8_5;
	mul.lo.s32 	%r8, %r21, %r13;
	mov.u32 	%r22, %r4;
$L__BB8_4:
	add.s32 	%r20, %r22, %r8;
	mul.wide.s32 	%rd5, %r20, 8;
	add.s64 	%rd6, %rd1, %rd5;
	ld.global.v2.f32 	{%f3, %f4}, [%rd6];
	add.s64 	%rd7, %rd2, %rd5;
	ld.global.v2.f32 	{%f5, %f6}, [%rd7];
	mul.f32 	%f7, %f1, %f5;
	mul.f32 	%f8, %f1, %f6;
	sub.f32 	%f9, %f3, %f7;
	sub.f32 	%f10, %f4, %f8;
	st.global.v2.f32 	[%rd7], {%f9, %f10};
	add.s32 	%r22, %r22, %r5;
	setp.lt.s32 	%p3, %r22, %r13;
	@%p3 bra 	$L__BB8_4;
$L__BB8_5:
	add.s32 	%r21, %r21, %r6;
	setp.lt.s32 	%p4, %r21, %r12;
	@%p4 bra 	$L__BB8_2;
$L__BB8_6:
	ret;

}
	// .globl	_Z8shrink2DiiP6float2f
.visible .entry _Z8shrink2DiiP6float2f(
	.param .u32 _Z8shrink2DiiP6float2f_param_0,
	.param .u32 _Z8shrink2DiiP6float2f_param_1,
	.param .u64 .ptr .align 1 _Z8shrink2DiiP6float2f_param_2,
	.param .f32 _Z8shrink2DiiP6float2f_param_3
)
{
	.reg .pred 	%p<6>;
	.reg .b32 	%r<23>;
	.reg .b32 	%f<14>;
	.reg .b64 	%rd<5>;

	ld.param.u32 	%r12, [_Z8shrink2DiiP6float2f_param_0];
	ld.param.u32 	%r13, [_Z8shrink2DiiP6float2f_param_1];
	ld.param.u64 	%rd3, [_Z8shrink2DiiP6float2f_param_2];
	ld.param.f32 	%f5, [_Z8shrink2DiiP6float2f_param_3];
	mov.u32 	%r14, %ctaid.x;
	mov.u32 	%r1, %ntid.x;
	mov.u32 	%r15, %tid.x;
	mad.lo.s32 	%r21, %r14, %r1, %r15;
	mov.u32 	%r16, %ctaid.y;
	mov.u32 	%r3, %ntid.y;
	mov.u32 	%r17, %tid.y;
	mad.lo.s32 	%r4, %r16, %r3, %r17;
	setp.ge.s32 	%p1, %r21, %r12;
	@%p1 bra 	$L__BB9_9;
	mov.u32 	%r18, %nctaid.y;
	mul.lo.s32 	%r5, %r18, %r3;
	mov.u32 	%r19, %nctaid.x;
	mul.lo.s32 	%r6, %r19, %r1;
	cvta.to.global.u64 	%rd1, %rd3;
$L__BB9_2:
	setp.ge.s32 	%p2, %r4, %r13;
	@%p2 bra 	$L__BB9_8;
	mul.lo.s32 	%r8, %r21, %r13;
	mov.u32 	%r22, %r4;
$L__BB9_4:
	add.s32 	%r20, %r22, %r8;
	mul.wide.s32 	%rd4, %r20, 8;
	add.s64 	%rd2, %rd1, %rd4;
	ld.global.f32 	%f1, [%rd2];
	setp.leu.f32 	%p3, %f1, 0f00000000;
	@%p3 bra 	$L__BB9_6;
	abs.f32 	%f10, %f1;
	sub.f32 	%f11, %f10, %f5;
	max.f32 	%f13, %f11, 0f00000000;
	bra.uni 	$L__BB9_7;
$L__BB9_6:
	abs.f32 	%f6, %f1;
	sub.f32 	%f7, %f6, %f5;
	max.f32 	%f8, %f7, 0f00000000;
	mov.f32 	%f9, 0f00000000;
	sub.f32 	%f13, %f9, %f8;
$L__BB9_7:
	mov.f32 	%f12, 0f00000000;
	st.global.v2.f32 	[%rd2], {%f13, %f12};
	add.s32 	%r22, %r22, %r5;
	setp.lt.s32 	%p4, %r22, %r13;
	@%p4 bra 	$L__BB9_4;
$L__BB9_8:
	add.s32 	%r21, %r21, %r6;
	setp.lt.s32 	%p5, %r21, %r12;
	@%p5 bra 	$L__BB9_2;
$L__BB9_9:
	ret;

}
	// .globl	_Z9circshiftiiP6float2S0_
.visible .entry _Z9circshiftiiP6float2S0_(
	.param .u32 _Z9circshiftiiP6float2S0__param_0,
	.param .u32 _Z9circshiftiiP6float2S0__param_1,
	.param .u64 .ptr .align 1 _Z9circshiftiiP6float2S0__param_2,
	.param .u64 .ptr .align 1 _Z9circshiftiiP6float2S0__param_3
)
{
	.reg .pred 	%p<8>;
	.reg .b32 	%r<44>;
	.reg .b32 	%f<9>;
	.reg .b64 	%rd<21>;

	ld.param.u32 	%r20, [_Z9circshiftiiP6float2S0__param_0];
	ld.param.u32 	%r21, [_Z9circshiftiiP6float2S0__param_1];
	ld.param.u64 	%rd3, [_Z9circshiftiiP6float2S0__param_2];
	ld.param.u64 	%rd4, [_Z9circshiftiiP6float2S0__param_3];
	cvta.to.global.u64 	%rd1, %rd4;
	cvta.to.global.u64 	%rd2, %rd3;
	mov.u32 	%r22, %ctaid.x;
	mov.u32 	%r1, %ntid.x;
	mov.u32 	%r23, %tid.x;
	mad.lo.s32 	%r42, %r22, %r1, %r23;
	mov.u32 	%r24, %ctaid.y;
	mov.u32 	%r3, %ntid.y;
	mov.u32 	%r25, %tid.y;
	mad.lo.s32 	%r4, %r24, %r3, %r25;
	setp.ge.s32 	%p1, %r42, %r20;
	@%p1 bra 	$L__BB10_13;
	shr.u32 	%r26, %r20, 31;
	add.s32 	%r27, %r20, %r26;
	shr.s32 	%r5, %r27, 1;
	shr.u32 	%r28, %r21, 31;
	add.s32 	%r29, %r21, %r28;
	shr.s32 	%r6, %r29, 1;
	neg.s32 	%r7, %r5;
	neg.s32 	%r8, %r6;
	mov.u32 	%r30, %nctaid.y;
	mul.lo.s32 	%r9, %r30, %r3;
	mov.u32 	%r31, %nctaid.x;
	mul.lo.s32 	%r10, %r31, %r1;
$L__BB10_2:
	setp.ge.s32 	%p2, %r4, %r21;
	@%p2 bra 	$L__BB10_12;
	add.s32 	%r32, %r42, %r7;
	mad.lo.s32 	%r12, %r32, %r21, %r8;
	mul.lo.s32 	%r13, %r42, %r21;
	add.s32 	%r14, %r12, %r21;
	add.s32 	%r33, %r32, %r20;
	mad.lo.s32 	%r15, %r33, %r21, %r8;
	add.s32 	%r16, %r15, %r21;
	mov.u32 	%r43, %r4;
$L__BB10_4:
	setp.ge.s32 	%p3, %r42, %r5;
	@%p3 bra 	$L__BB10_8;
	setp.ge.s32 	%p5, %r43, %r6;
	@%p5 bra 	$L__BB10_7;
	add.s32 	%r40, %r16, %r43;
	mul.wide.s32 	%rd17, %r40, 8;
	add.s64 	%rd18, %rd1, %rd17;
	add.s32 	%r41, %r43, %r13;
	mul.wide.s32 	%rd19, %r41, 8;
	add.s64 	%rd20, %rd2, %rd19;
	ld.global.v2.f32 	{%f7, %f8}, [%rd20];
	st.global.v2.f32 	[%rd18], {%f7, %f8};
	bra.uni 	$L__BB10_11;
$L__BB10_7:
	add.s32 	%r38, %r15, %r43;
	mul.wide.s32 	%rd13, %r38, 8;
	add.s64 	%rd14, %rd1, %rd13;
	add.s32 	%r39, %r43, %r13;
	mul.wide.s32 	%rd15, %r39, 8;
	add.s64 	%rd16, %rd2, %rd15;
	ld.global.v2.f32 	{%f5, %f6}, [%rd16];
	st.global.v2.f32 	[%rd14], {%f5, %f6};
	bra.uni 	$L__BB10_11;
$L__BB10_8:
	setp.ge.s32 	%p4, %r43, %r6;
	@%p4 bra 	$L__BB10_10;
	add.s32 	%r36, %r14, %r43;
	mul.wide.s32 	%rd9, %r36, 8;
	add.s64 	%rd10, %rd1, %rd9;
	add.s32 	%r37, %r43, %r13;
	mul.wide.s32 	%rd11, %r37, 8;
	add.s64 	%rd12, %rd2, %rd11;
	ld.global.v2.f32 	{%f3, %f4}, [%rd12];
	st.global.v2.f32 	[%rd10], {%f3, %f4};
	bra.uni 	$L__BB10_11;
$L__BB10_10:
	add.s32 	%r34, %r12, %r43;
	mul.wide.s32 	%rd5, %r34, 8;
	add.s64 	%rd6, %rd1, %rd5;
	add.s32 	%r35, %r43, %r13;
	mul.wide.s32 	%rd7, %r35, 8;
	add.s64 	%rd8, %rd2, %rd7;
	ld.global.v2.f32 	{%f1, %f2}, [%rd8];
	st.global.v2.f32 	[%rd6], {%f1, %f2};
$L__BB10_11:
	add.s32 	%r43, %r43, %r9;
	setp.lt.s32 	%p6, %r43, %r21;
	@%p6 bra 	$L__BB10_4;
$L__BB10_12:
	add.s32 	%r42, %r42, %r10;
	setp.lt.s32 	%p7, %r42, %r20;
	@%p7 bra 	$L__BB10_2;
$L__BB10_13:
	ret;

}
	// .globl	_Z7reverseiiP6float2S0_
.visible .entry _Z7reverseiiP6float2S0_(
	.param .u32 _Z7reverseiiP6float2S0__param_0,
	.param .u32 _Z7reverseiiP6float2S0__param_1,
	.param .u64 .ptr .align 1 _Z7reverseiiP6float2S0__param_2,
	.param .u64 .ptr .align 1 _Z7reverseiiP6float2S0__param_3
)
{
	.reg .pred 	%p<5>;
	.reg .b32 	%r<26>;
	.reg .b32 	%f<3>;
	.reg .b64 	%rd<9>;

	ld.param.u32 	%r13, [_Z7reverseiiP6float2S0__param_0];
	ld.param.u32 	%r14, [_Z7reverseiiP6float2S0__param_1];
	ld.param.u64 	%rd3, [_Z7reverseiiP6float2S0__param_2];
	ld.param.u64 	%rd4, [_Z7reverseiiP6float2S0__param_3];
	mov.u32 	%r15, %ctaid.x;
	mov.u32 	%r1, %ntid.x;
	mov.u32 	%r16, %tid.x;
	mad.lo.s32 	%r24, %r15, %r1, %r16;
	mov.u32 	%r17, %ctaid.y;
	mov.u32 	%r3, %ntid.y;
	mov.u32 	%r18, %tid.y;
	mad.lo.s32 	%r4, %r17, %r3, %r18;
	setp.ge.s32 	%p1, %r24, %r13;
	@%p1 bra 	$L__BB11_6;
	mul.lo.s32 	%r5, %r14, %r13;
	mov.u32 	%r19, %nctaid.y;
	mul.lo.s32 	%r6, %r19, %r3;
	mov.u32 	%r20, %nctaid.x;
	mul.lo.s32 	%r7, %r20, %r1;
	cvta.to.global.u64 	%rd1, %rd4;
	cvta.to.global.u64 	%rd2, %rd3;
$L__BB11_2:
	setp.ge.s32 	%p2, %r4, %r14;
	@%p2 bra 	$L__BB11_5;
	mul.lo.s32 	%r9, %r24, %r14;
	mov.u32 	%r25, %r4;
$L__BB11_4:
	add.s32 	%r21, %r25, %r9;
	mul.wide.s32 	%rd5, %r21, 8;
	add.s64 	%rd6, %rd2, %rd5;
	not.b32 	%r22, %r21;
	add.s32 	%r23, %r5, %r22;
	mul.wide.s32 	%rd7, %r23, 8;
	add.s64 	%rd8, %rd1, %rd7;
	ld.global.v2.f32 	{%f1, %f2}, [%rd8];
	st.global.v2.f32 	[%rd6], {%f1, %f2};
	add.s32 	%r25, %r25, %r6;
	setp.lt.s32 	%p3, %r25, %r14;
	@%p3 bra 	$L__BB11_4;
$L__BB11_5:
	add.s32 	%r24, %r24, %r7;
	setp.lt.s32 	%p4, %r24, %r13;
	@%p4 bra 	$L__BB11_2;
$L__BB11_6:
	ret;

}
	// .globl	_Z26multiply_kernel_additionaliiP6float2S0_S0_f
.visible .entry _Z26multiply_kernel_additionaliiP6float2S0_S0_f(
	.param .u32 _Z26multiply_kernel_additionaliiP6float2S0_S0_f_param_0,
	.param .u32 _Z26multiply_kernel_additionaliiP6float2S0_S0_f_param_1,
	.param .u64 .ptr .align 1 _Z26multiply_kernel_additionaliiP6float2S0_S0_f_param_2,
	.param .u64 .ptr .align 1 _Z26multiply_kernel_additionaliiP6float2S0_S0_f_param_3,
	.param .u64 .ptr .align 1 _Z26multiply_kernel_additionaliiP6float2S0_S0_f_param_4,
	.param .f32 _Z26multiply_kernel_additionaliiP6float2S0_S0_f_param_5
)
{
	.reg .pred 	%p<5>;
	.reg .b32 	%r<23>;
	.reg .b32 	%f<13>;
	.reg .b64 	%rd<11>;

	ld.param.u32 	%r12, [_Z26multiply_kernel_additionaliiP6float2S0_S0_f_param_0];
	ld.param.u32 	%r13, [_Z26multiply_kernel_additionaliiP6float2S0_S0_f_param_1];
	ld.param.u64 	%rd4, [_Z26multiply_kernel_additionaliiP6float2S0_S0_f_param_2];
	ld.param.u64 	%rd5, [_Z26multiply_kernel_additionaliiP6float2S0_S0_f_param_3];
	ld.param.u64 	%rd6, [_Z26multiply_kernel_additionaliiP6float2S0_S0_f_param_4];
	ld.param.f32 	%f1, [_Z26multiply_kernel_additionaliiP6float2S0_S0_f_param_5];
	mov.u32 	%r14, %ctaid.x;
	mov.u32 	%r1, %ntid.x;
	mov.u32 	%r15, %tid.x;
	mad.lo.s32 	%r21, %r14, %r1, %r15;
	mov.u32 	%r16, %ctaid.y;
	mov.u32 	%r3, %ntid.y;
	mov.u32 	%r17, %tid.y;
	mad.lo.s32 	%r4, %r16, %r3, %r17;
	setp.ge.s32 	%p1, %r21, %r12;
	@%p1 bra 	$L__BB12_6;
	mov.u32 	%r18, %nctaid.y;
	mul.lo.s32 	%r5, %r18, %r3;
	mov.u32 	%r19, %nctaid.x;
	mul.lo.s32 	%r6, %r19, %r1;
	cvta.to.global.u64 	%rd1, %rd5;
	cvta.to.global.u64 	%rd2, %rd6;
	cvta.to.global.u64 	%rd3, %rd4;
$L__BB12_2:
	setp.ge.s32 	%p2, %r4, %r13;
	@%p2 bra 	$L__BB12_5;
	mul.lo.s32 	%r8, %r21, %r13;
	mov.u32 	%r22, %r4;
$L__BB12_4:
	add.s32 	%r20, %r22, %r8;
	mul.wide.s32 	%rd7, %r20, 8;
	add.s64 	%rd8, %rd1, %rd7;
	ld.global.v2.f32 	{%f2, %f3}, [%rd8];
	add.s64 	%rd9, %rd2, %rd7;
	ld.global.v2.f32 	{%f4, %f5}, [%rd9];
	mul.f32 	%f6, %f2, %f4;
	mul.f32 	%f7, %f3, %f5;
	sub.f32 	%f8, %f6, %f7;
	mul.f32 	%f9, %f2, %f5;
	fma.rn.f32 	%f10, %f3, %f4, %f9;
	mul.f32 	%f11, %f1, %f8;
	mul.f32 	%f12, %f1, %f10;
	add.s64 	%rd10, %rd3, %rd7;
	st.global.v2.f32 	[%rd10], {%f11, %f12};
	add.s32 	%r22, %r22, %r5;
	setp.lt.s32 	%p3, %r22, %r13;
	@%p3 bra 	$L__BB12_4;
$L__BB12_5:
	add.s32 	%r21, %r21, %r6;
	setp.lt.s32 	%p4, %r21, %r12;
	@%p4 bra 	$L__BB12_2;
$L__BB12_6:
	ret;

}
	// .globl	_Z9normalizeiiP6float2
.visible .entry _Z9normalizeiiP6float2(
	.param .u32 _Z9normalizeiiP6float2_param_0,
	.param .u32 _Z9normalizeiiP6float2_param_1,
	.param .u64 .ptr .align 1 _Z9normalizeiiP6float2_param_2
)
{
	.reg .pred 	%p<5>;
	.reg .b32 	%r<24>;
	.reg .b32 	%f<6>;
	.reg .b64 	%rd<5>;

	ld.param.u32 	%r12, [_Z9normalizeiiP6float2_param_0];
	ld.param.u32 	%r13, [_Z9normalizeiiP6float2_param_1];
	ld.param.u64 	%rd2, [_Z9normalizeiiP6float2_param_2];
	mov.u32 	%r14, %ctaid.x;
	mov.u32 	%r1, %ntid.x;
	mov.u32 	%r15, %tid.x;
	mad.lo.s32 	%r22, %r14, %r1, %r15;
	mov.u32 	%r16, %ctaid.y;
	mov.u32 	%r3, %ntid.y;
	mov.u32 	%r17, %tid.y;
	mad.lo.s32 	%r4, %r16, %r3, %r17;
	setp.ge.s32 	%p1, %r22, %r12;
	@%p1 bra 	$L__BB13_6;
	mul.lo.s32 	%r18, %r13, %r12;
	cvt.rn.f32.s32 	%f1, %r18;
	mov.u32 	%r19, %nctaid.y;
	mul.lo.s32 	%r5, %r19, %r3;
	mov.u32 	%r20, %nctaid.x;
	mul.lo.s32 	%r6, %r20, %r1;
	cvta.to.global.u64 	%rd1, %rd2;
$L__BB13_2:
	setp.ge.s32 	%p2, %r4, %r13;
	@%p2 bra 	$L__BB13_5;
	mul.lo.s32 	%r8, %r22, %r13;
	mov.u32 	%r23, %r4;
$L__BB13_4:
	add.s32 	%r21, %r23, %r8;
	mul.wide.s32 	%rd3, %r21, 8;
	add.s64 	%rd4, %rd1, %rd3;
	ld.global.v2.f32 	{%f2, %f3}, [%rd4];
	div.rn.f32 	%f4, %f2, %f1;
	div.rn.f32 	%f5, %f3, %f1;
	st.global.v2.f32 	[%rd4], {%f4, %f5};
	add.s32 	%r23, %r23, %r5;
	setp.lt.s32 	%p3, %r23, %r13;
	@%p3 bra 	$L__BB13_4;
$L__BB13_5:
	add.s32 	%r22, %r22, %r6;
	setp.lt.s32 	%p4, %r22, %r12;
	@%p4 bra 	$L__BB13_2;
$L__BB13_6:
	ret;

}
	// .globl	_Z6reduceP6float2S0_
.visible .entry _Z6reduceP6float2S0_(
	.param .u64 .ptr .align 1 _Z6reduceP6float2S0__param_0,
	.param .u64 .ptr .align 1 _Z6reduceP6float2S0__param_1
)
{
	.reg .pred 	%p<6>;
	.reg .b32 	%r<13>;
	.reg .b32 	%f<17>;
	.reg .b64 	%rd<9>;

	ld.param.u64 	%rd2, [_Z6reduceP6float2S0__param_0];
	ld.param.u64 	%rd1, [_Z6reduceP6float2S0__param_1];
	cvta.to.global.u64 	%rd3, %rd2;
	mov.u32 	%r1, %tid.x;
	mov.u32 	%r2, %ctaid.x;
	mov.u32 	%r12, %ntid.x;
	mad.lo.s32 	%r7, %r2, %r12, %r1;
	shl.b32 	%r8, %r1, 3;
	mov.u32 	%r9, sdata;
	add.s32 	%r4, %r9, %r8;
	mul.wide.u32 	%rd4, %r7, 8;
	add.s64 	%rd5, %rd3, %rd4;
	ld.global.v2.f32 	{%f1, %f2}, [%rd5];
	st.shared.v2.f32 	[%r4], {%f1, %f2};
	bar.sync 	0;
	setp.lt.u32 	%p1, %r12, 2;
	@%p1 bra 	$L__BB14_4;
$L__BB14_1:
	shr.u32 	%r6, %r12, 1;
	setp.ge.u32 	%p2, %r1, %r6;
	@%p2 bra 	$L__BB14_3;
	ld.shared.v2.f32 	{%f3, %f4}, [%r4];
	shl.b32 	%r10, %r6, 3;
	add.s32 	%r11, %r4, %r10;
	ld.shared.v2.f32 	{%f5, %f6}, [%r11];
	mul.f32 	%f7, %f3, %f3;
	mul.f32 	%f8, %f4, %f4;
	sub.f32 	%f9, %f7, %f8;
	mul.f32 	%f10, %f5, %f5;
	mul.f32 	%f11, %f6, %f6;
	sub.f32 	%f12, %f10, %f11;
	setp.lt.f32 	%p3, %f9, %f12;
	selp.f32 	%f13, %f5, %f3, %p3;
	selp.f32 	%f14, %f6, %f4, %p3;
	st.shared.v2.f32 	[%r4], {%f13, %f14};
$L__BB14_3:
	bar.sync 	0;
	setp.gt.u32 	%p4, %r12, 3;
	mov.u32 	%r12, %r6;
	@%p4 bra 	$L__BB14_1;
$L__BB14_4:
	setp.ne.s32 	%p5, %r1, 0;
	@%p5 bra 	$L__BB14_6;
	cvta.to.global.u64 	%rd6, %rd1;
	mul.wide.u32 	%rd7, %r2, 8;
	add.s64 	%rd8, %rd6, %rd7;
	ld.shared.v2.f32 	{%f15, %f16}, [sdata];
	st.global.v2.f32 	[%rd8], {%f15, %f16};
$L__BB14_6:
	ret;

}
	// .globl	_Z11collapseAnsP6float2
.visible .entry _Z11collapseAnsP6float2(
	.param .u64 .ptr .align 1 _Z11collapseAnsP6float2_param_0
)
{
	.reg .pred 	%p<5>;
	.reg .b32 	%r<6>;
	.reg .b32 	%f<13>;
	.reg .b64 	%rd<7>;

	ld.param.u64 	%rd2, [_Z11collapseAnsP6float2_param_0];
	mov.u32 	%r1, %tid.x;
	mov.u32 	%r5, %ntid.x;
	setp.lt.u32 	%p1, %r5, 2;
	@%p1 bra 	$L__BB15_5;
	cvta.to.global.u64 	%rd3, %rd2;
	mul.wide.u32 	%rd4, %r1, 8;
	add.s64 	%rd1, %rd3, %rd4;
$L__BB15_2:
	shr.u32 	%r4, %r5, 1;
	setp.ge.u32 	%p2, %r1, %r4;
	@%p2 bra 	$L__BB15_4;
	ld.global.v2.f32 	{%f1, %f2}, [%rd1];
	mul.wide.u32 	%rd5, %r4, 8;
	add.s64 	%rd6, %rd1, %rd5;
	ld.global.v2.f32 	{%f3, %f4}, [%rd6];
	mul.f32 	%f5, %f1, %f1;
	mul.f32 	%f6, %f2, %f2;
	sub.f32 	%f7, %f5, %f6;
	mul.f32 	%f8, %f3, %f3;
	mul.f32 	%f9, %f4, %f4;
	sub.f32 	%f10, %f8, %f9;
	setp.lt.f32 	%p3, %f7, %f10;
	selp.f32 	%f11, %f3, %f1, %p3;
	selp.f32 	%f12, %f4, %f2, %p3;
	st.global.v2.f32 	[%rd1], {%f11, %f12};
$L__BB15_4:
	bar.sync 	0;
	setp.gt.u32 	%p4, %r5, 3;
	mov.u32 	%r5, %r4;
	@%p4 bra 	$L__BB15_2;
$L__BB15_5:
	ret;

}


// ===== COMPILED SASS (sm_100) =====

	.target	sm_100

	.elftype	@"ET_EXEC"


//--------------------- .note.nv.tkinfo           --------------------------
	.section	.note.nv.tkinfo,"",@"SHT_NOTE"
	.sectionflags	@"SHF_NOTE_NV_TKINFO"
	.tkinfo
        /*0018*/ 	.word	0x00000002
        /*0030*/ 	.string	""
        /*0030*/ 	.string	"ptxas"
        /*0030*/ 	.string	"Cuda compilation tools, release 13.0, V13.0.88"
        /*0030*/ 	.string	"Build cuda_13.0.r13.0/compiler.36424714_0"
        /*0030*/ 	.string	"-arch sm_100 -m 64 "



//--------------------- .note.nv.cuinfo           --------------------------
	.section	.note.nv.cuinfo,"",@"SHT_NOTE"
	.sectionflags	@"SHF_NOTE_NV_CUINFO"
        /*0018*/ 	.short	0x0002
        /*001a*/ 	.short	0x0064
        /*001c*/ 	.short	0x0082
	.zero		2


//--------------------- .nv.info                  --------------------------
	.section	.nv.info,"",@"SHT_CUDA_INFO"
	.align	4


	//----- nvinfo : EIATTR_REGCOUNT
	.align		4
        /*0000*/ 	.byte	0x04, 0x2f
        /*0002*/ 	.short	(.L_1 - .L_0)
	.align		4
.L_0:
        /*0004*/ 	.word	index@(_Z10copy_arrayiiPfS_)
        /*0008*/ 	.word	0x00000012


	//----- nvinfo : EIATTR_FRAME_SIZE
	.align		4
.L_1:
        /*000c*/ 	.byte	0x04, 0x11
        /*000e*/ 	.short	(.L_3 - .L_2)
	.align		4
.L_2:
        /*0010*/ 	.word	index@(_Z10copy_arrayiiPfS_)
        /*0014*/ 	.word	0x00000000


	//----- nvinfo : EIATTR_REGCOUNT
	.align		4
.L_3:
        /*0018*/ 	.byte	0x04, 0x2f
        /*001a*/ 	.short	(.L_5 - .L_4)
	.align		4
.L_4:
        /*001c*/ 	.word	index@(_Z11copy_vectoriPiS_)
        /*0020*/ 	.word	0x0000000e


	//----- nvinfo : EIATTR_FRAME_SIZE
	.align		4
.L_5:
        /*0024*/ 	.byte	0x04, 0x11
        /*0026*/ 	.short	(.L_7 - .L_6)
	.align		4
.L_6:
        /*0028*/ 	.word	index@(_Z11copy_vectoriPiS_)
        /*002c*/ 	.word	0x00000000


	//----- nvinfo : EIATTR_REGCOUNT
	.align		4
.L_7:
        /*0030*/ 	.byte	0x04, 0x2f
        /*0032*/ 	.short	(.L_9 - .L_8)
	.align		4
.L_8:
        /*0034*/ 	.word	index@(_Z12vector_minusiPfS_)
        /*0038*/ 	.word	0x00000010


	//----- nvinfo : EIATTR_FRAME_SIZE
	.align		4
.L_9:
        /*003c*/ 	.byte	0x04, 0x11
        /*003e*/ 	.short	(.L_11 - .L_10)
	.align		4
.L_10:
        /*0040*/ 	.word	index@(_Z12vector_minusiPfS_)
        /*0044*/ 	.word	0x00000000


	//----- nvinfo : EIATTR_REGCOUNT
	.align		4
.L_11:
        /*0048*/ 	.byte	0x04, 0x2f
        /*004a*/ 	.short	(.L_13 - .L_12)
	.align		4
.L_12:
        /*004c*/ 	.word	index@(_Z15vector_multiplyifPf)
        /*0050*/ 	.word	0x0000000c


	//----- nvinfo : EIATTR_FRAME_SIZE
	.align		4
.L_13:
        /*0054*/ 	.byte	0x04, 0x11
        /*0056*/ 	.short	(.L_15 - .L_14)
	.align		4
.L_14:
        /*0058*/ 	.word	index@(_Z15vector_multiplyifPf)
        /*005c*/ 	.word	0x00000000


	//----- nvinfo : EIATTR_REGCOUNT
	.align		4
.L_15:
        /*0060*/ 	.byte	0x04, 0x2f
        /*0062*/ 	.short	(.L_17 - .L_16)
	.align		4
.L_16:
        /*0064*/ 	.word	index@(_Z6shrinkiPff)
        /*0068*/ 	.word	0x0000000a


	//----- nvinfo : EIATTR_FRAME_SIZE
	.align		4
.L_17:
        /*006c*/ 	.byte	0x04, 0x11
        /*006e*/ 	.short	(.L_19 - .L_18)
	.align		4
.L_18:
        /*0070*/ 	.word	index@(_Z6shrinkiPff)
        /*0074*/ 	.word	0x00000000


	//----- nvinfo : EIATTR_REGCOUNT
	.align		4
.L_19:
        /*0078*/ 	.byte	0x04, 0x2f
        /*007a*/ 	.short	(.L_21 - .L_20)
	.align		4
.L_20:
        /*007c*/ 	.word	index@(_Z15multiply_kerneliiP6float2S0_f)
        /*0080*/ 	.word	0x00000016


	//----- nvinfo : EIATTR_FRAME_SIZE
	.align		4
.L_21:
        /*0084*/ 	.byte	0x04, 0x11
        /*0086*/ 	.short	(.L_23 - .L_22)
	.align		4
.L_22:
        /*0088*/ 	.word	index@(_Z15multiply_kerneliiP6float2S0_f)
        /*008c*/ 	.word	0x00000000


	//----- nvinfo : EIATTR_REGCOUNT
	.align		4
.L_23:
        /*0090*/ 	.byte	0x04, 0x2f
        /*0092*/ 	.short	(.L_25 - .L_24)
	.align		4
.L_24:
        /*0094*/ 	.word	index@(_Z12matrix_minusiiP6float2S0_)
        /*0098*/ 	.word	0x00000014


	//----- nvinfo : EIATTR_FRAME_SIZE
	.align		4
.L_25:
        /*009c*/ 	.byte	0x04, 0x11
        /*009e*/ 	.short	(.L_27 - .L_26)
	.align		4
.L_26:
        /*00a0*/ 	.word	index@(_Z12matrix_minusiiP6float2S0_)
        /*00a4*/ 	.word	0x00000000


	//----- nvinfo : EIATTR_REGCOUNT
	.align		4
.L_27:
        /*00a8*/ 	.byte	0x04, 0x2f
        /*00aa*/ 	.short	(.L_29 - .L_28)
	.align		4
.L_28:
        /*00ac*/ 	.word	index@(_Z11matrix_copyiiP6float2S0_)
        /*00b0*/ 	.word	0x00000012


	//----- nvinfo : EIATTR_FRAME_SIZE
	.align		4
.L_29:
        /*00b4*/ 	.byte	0x04, 0x11
        /*00b6*/ 	.short	(.L_31 - .L_30)
	.align		4
.L_30:
        /*00b8*/ 	.word	index@(_Z11matrix_copyiiP6float2S0_)
        /*00bc*/ 	.word	0x00000000


	//----- nvinfo : EIATTR_REGCOUNT
	.align		4
.L_31:
        /*00c0*/ 	.byte	0x04, 0x2f
        /*00c2*/ 	.short	(.L_33 - .L_32)
	.align		4
.L_32:
        /*00c4*/ 	.word	index@(_Z6modifyiiP6float2S0_f)
        /*00c8*/ 	.word	0x00000014


	//----- nvinfo : EIATTR_FRAME_SIZE
	.align		4
.L_33:
        /*00cc*/ 	.byte	0x04, 0x11
        /*00ce*/ 	.short	(.L_35 - .L_34)
	.align		4
.L_34:
        /*00d0*/ 	.word	index@(_Z6modifyiiP6float2S0_f)
        /*00d4*/ 	.word	0x00000000


	//----- nvinfo : EIATTR_REGCOUNT
	.align		4
.L_35:
        /*00d8*/ 	.byte	0x04, 0x2f
        /*00da*/ 	.short	(.L_37 - .L_36)
	.align		4
.L_36:
        /*00dc*/ 	.word	index@(_Z8shrink2DiiP6float2f)
        /*00e0*/ 	.word	0x0000000e


	//----- nvinfo : EIATTR_FRAME_SIZE
	.align		4
.L_37:
        /*00e4*/ 	.byte	0x04, 0x11
        /*00e6*/ 	.short	(.L_39 - .L_38)
	.align		4
.L_38:
        /*00e8*/ 	.word	index@(_Z8shrink2DiiP6float2f)
        /*00ec*/ 	.word	0x00000000


	//----- nvinfo : EIATTR_REGCOUNT
	.align		4
.L_39:
        /*00f0*/ 	.byte	0x04, 0x2f
        /*00f2*/ 	.short	(.L_41 - .L_40)
	.align		4
.L_40:
        /*00f4*/ 	.word	index@(_Z9circshiftiiP6float2S0_)
        /*00f8*/ 	.word	0x0000001c


	//----- nvinfo : EIATTR_FRAME_SIZE
	.align		4
.L_41:
        /*00fc*/ 	.byte	0x04, 0x11
        /*00fe*/ 	.short	(.L_43 - .L_42)
	.align		4
.L_42:
        /*0100*/ 	.word	index@(_Z9circshiftiiP6float2S0_)
        /*0104*/ 	.word	0x00000000


	//----- nvinfo : EIATTR_REGCOUNT
	.align		4
.L_43:
        /*0108*/ 	.byte	0x04, 0x2f
        /*010a*/ 	.short	(.L_45 - .L_44)
	.align		4
.L_44:
        /*010c*/ 	.word	index@(_Z7reverseiiP6float2S0_)
        /*0110*/ 	.word	0x00000012


	//----- nvinfo : EIATTR_FRAME_SIZE
	.align		4
.L_45:
        /*0114*/ 	.byte	0x04, 0x11
        /*0116*/ 	.short	(.L_47 - .L_46)
	.align		4
.L_46:
        /*0118*/ 	.word	index@(_Z7reverseiiP6float2S0_)
        /*011c*/ 	.word	0x00000000


	//----- nvinfo : EIATTR_REGCOUNT
	.align		4
.L_47:
        /*0120*/ 	.byte	0x04, 0x2f
        /*0122*/ 	.short	(.L_49 - .L_48)
	.align		4
.L_48:
        /*0124*/ 	.word	index@(_Z26multiply_kernel_additionaliiP6float2S0_S0_f)
        /*0128*/ 	.word	0x0000001a


	//----- nvinfo : EIATTR_FRAME_SIZE
	.align		4
.L_49:
        /*012c*/ 	.byte	0x04, 0x11
        /*012e*/ 	.short	(.L_51 - .L_50)
	.align		4
.L_50:
        /*0130*/ 	.word	index@(_Z26multiply_kernel_additionaliiP6float2S0_S0_f)
        /*0134*/ 	.word	0x00000000


	//----- nvinfo : EIATTR_REGCOUNT
	.align		4
.L_51:
        /*0138*/ 	.byte	0x04, 0x2f
        /*013a*/ 	.short	(.L_53 - .L_52)
	.align		4
.L_52:
        /*013c*/ 	.word	index@(_Z9normalizeiiP6float2)
        /*0140*/ 	.word	0x00000019


	//----- nvinfo : EIATTR_FRAME_SIZE
	.align		4
.L_53:
        /*0144*/ 	.byte	0x04, 0x11
        /*0146*/ 	.short	(.L_55 - .L_54)
	.align		4
.L_54:
        /*0148*/ 	.word	index@($__internal_0_$__cuda_sm3x_div_rn_noftz_f32_slowpath)
        /*014c*/ 	.word	0x00000000


	//----- nvinfo : EIATTR_FRAME_SIZE
	.align		4
.L_55:
        /*0150*/ 	.byte	0x04, 0x11
        /*0152*/ 	.short	(.L_57 - .L_56)
	.align		4
.L_56:
        /*0154*/ 	.word	index@(_Z9normalizeiiP6float2)
        /*0158*/ 	.word	0x00000000


	//----- nvinfo : EIATTR_REGCOUNT
	.align		4
.L_57:
        /*015c*/ 	.byte	0x04, 0x2f
        /*015e*/ 	.short	(.L_59 - .L_58)
	.align		4
.L_58:
        /*0160*/ 	.word	index@(_Z6reduceP6float2S0_)
        /*0164*/ 	.word	0x00000012


	//----- nvinfo : EIATTR_FRAME_SIZE
	.align		4
.L_59:
        /*0168*/ 	.byte	0x04, 0x11
        /*016a*/ 	.short	(.L_61 - .L_60)
	.align		4
.L_60:
        /*016c*/ 	.word	index@(_Z6reduceP6float2S0_)
        /*0170*/ 	.word	0x00000000


	//----- nvinfo : EIATTR_REGCOUNT
	.align		4
.L_61:
        /*0174*/ 	.byte	0x04, 0x2f
        /*0176*/ 	.short	(.L_63 - .L_62)
	.align		4
.L_62:
        /*0178*/ 	.word	index@(_Z11collapseAnsP6float2)
        /*017c*/ 	.word	0x00000010


	//----- nvinfo : EIATTR_FRAME_SIZE
	.align		4
.L_63:
        /*0180*/ 	.byte	0x04, 0x11
        /*0182*/ 	.short	(.L_65 - .L_64)
	.align		4
.L_64:
        /*0184*/ 	.word	index@(_Z11collapseAnsP6float2)
        /*0188*/ 	.word	0x00000000


	//----- nvinfo : EIATTR_MIN_STACK_SIZE
	.align		4
.L_65:
        /*018c*/ 	.byte	0x04, 0x12
        /*018e*/ 	.short	(.L_67 - .L_66)
	.align		4
.L_66:
        /*0190*/ 	.word	index@(_Z11collapseAnsP6float2)
        /*0194*/ 	.word	0x00000000


	//----- nvinfo : EIATTR_MIN_STACK_SIZE
	.align		4
.L_67:
        /*0198*/ 	.byte	0x04, 0x12
        /*019a*/ 	.short	(.L_69 - .L_68)
	.align		4
.L_68:
        /*019c*/ 	.word	index@(_Z6reduceP6float2S0_)
        /*01a0*/ 	.word	0x00000000


	//----- nvinfo : EIATTR_MIN_STACK_SIZE
	.align		4
.L_69:
        /*01a4*/ 	.byte	0x04, 0x12
        /*01a6*/ 	.short	(.L_71 - .L_70)
	.align		4
.L_70:
        /*01a8*/ 	.word	index@(_Z9normalizeiiP6float2)
        /*01ac*/ 	.word	0x00000000


	//----- nvinfo : EIATTR_MIN_STACK_SIZE
	.align		4
.L_71:
        /*01b0*/ 	.byte	0x04, 0x12
        /*01b2*/ 	.short	(.L_73 - .L_72)
	.align		4
.L_72:
        /*01b4*/ 	.word	index@(_Z26multiply_kernel_additionaliiP6float2S0_S0_f)
        /*01b8*/ 	.word	0x00000000


	//----- nvinfo : EIATTR_MIN_STACK_SIZE
	.align		4
.L_73:
        /*01bc*/ 	.byte	0x04, 0x12
        /*01be*/ 	.short	(.L_75 - .L_74)
	.align		4
.L_74:
        /*01c0*/ 	.word	index@(_Z7reverseiiP6float2S0_)
        /*01c4*/ 	.word	0x00000000


	//----- nvinfo : EIATTR_MIN_STACK_SIZE
	.align		4
.L_75:
        /*01c8*/ 	.byte	0x04, 0x12
        /*01ca*/ 	.short	(.L_77 - .L_76)
	.align		4
.L_76:
        /*01cc*/ 	.word	index@(_Z9circshiftiiP6float2S0_)
        /*01d0*/ 	.word	0x00000000


	//----- nvinfo : EIATTR_MIN_STACK_SIZE
	.align		4
.L_77:
        /*01d4*/ 	.byte	0x04, 0x12
        /*01d6*/ 	.short	(.L_79 - .L_78)
	.align		4
.L_78:
        /*01d8*/ 	.word	index@(_Z8shrink2DiiP6float2f)
        /*01dc*/ 	.word	0x00000000


	//----- nvinfo : EIATTR_MIN_STACK_SIZE
	.align		4
.L_79:
        /*01e0*/ 	.byte	0x04, 0x12
        /*01e2*/ 	.short	(.L_81 - .L_80)
	.align		4
.L_80:
        /*01e4*/ 	.word	index@(_Z6modifyiiP6float2S0_f)
        /*01e8*/ 	.word	0x00000000


	//----- nvinfo : EIATTR_MIN_STACK_SIZE
	.align		4
.L_81:
        /*01ec*/ 	.byte	0x04, 0x12
        /*01ee*/ 	.short	(.L_83 - .L_82)
	.align		4
.L_82:
        /*01f0*/ 	.word	index@(_Z11matrix_copyiiP6float2S0_)
        /*01f4*/ 	.word	0x00000000


	//----- nvinfo : EIATTR_MIN_STACK_SIZE
	.align		4
.L_83:
        /*01f8*/ 	.byte	0x04, 0x12
        /*01fa*/ 	.short	(.L_85 - .L_84)
	.align		4
.L_84:
        /*01fc*/ 	.word	index@(_Z12matrix_minusiiP6float2S0_)
        /*0200*/ 	.word	0x00000000


	//----- nvinfo : EIATTR_MIN_STACK_SIZE
	.align		4
.L_85:
        /*0204*/ 	.byte	0x04, 0x12
        /*0206*/ 	.short	(.L_87 - .L_86)
	.align		4
.L_86:
        /*0208*/ 	.word	index@(_Z15multiply_kerneliiP6float2S0_f)
        /*020c*/ 	.word	0x00000000


	//----- nvinfo : EIATTR_MIN_STACK_SIZE
	.align		4
.L_87:
        /*0210*/ 	.byte	0x04, 0x12
        /*0212*/ 	.short	(.L_89 - .L_88)
	.align		4
.L_88:
        /*0214*/ 	.word	index@(_Z6shrinkiPff)
        /*0218*/ 	.word	0x00000000


	//----- nvinfo : EIATTR_MIN_STACK_SIZE
	.align		4
.L_89:
        /*021c*/ 	.byte	0x04, 0x12
        /*021e*/ 	.short	(.L_91 - .L_90)
	.align		4
.L_90:
        /*0220*/ 	.word	index@(_Z15vector_multiplyifPf)
        /*0224*/ 	.word	0x00000000


	//----- nvinfo : EIATTR_MIN_STACK_SIZE
	.align		4
.L_91:
        /*0228*/ 	.byte	0x04, 0x12
        /*022a*/ 	.short	(.L_93 - .L_92)
	.align		4
.L_92:
        /*022c*/ 	.word	index@(_Z12vector_minusiPfS_)
        /*0230*/ 	.word	0x00000000


	//----- nvinfo : EIATTR_MIN_STACK_SIZE
	.align		4
.L_93:
        /*0234*/ 	.byte	0x04, 0x12
        /*0236*/ 	.short	(.L_95 - .L_94)
	.align		4
.L_94:
        /*0238*/ 	.word	index@(_Z11copy_vectoriPiS_)
        /*023c*/ 	.word	0x00000000


	//----- nvinfo : EIATTR_MIN_STACK_SIZE
	.align		4
.L_95:
        /*0240*/ 	.byte	0x04, 0x12
        /*0242*/ 	.short	(.L_97 - .L_96)
	.align		4
.L_96:
        /*0244*/ 	.word	index@(_Z10copy_arrayiiPfS_)
        /*0248*/ 	.word	0x00000000
.L_97:


//--------------------- .nv.compat                --------------------------
	.section	.nv.compat,"",@"SHT_CUDA_COMPAT_INFO"
	.align	4
        /*0000*/ 	.byte	0x02, 0x09, 0x00, 0x00, 0x02, 0x02, 0x01, 0x00, 0x02, 0x05, 0x05, 0x00, 0x03, 0x07, 0x01, 0x01
        /*0010*/ 	.byte	0x02, 0x03, 0x00, 0x00, 0x02, 0x06, 0x01, 0x00, 0x04, 0x0b, 0x08, 0x00, 0x01, 0x00, 0x00, 0x00
        /*0020*/ 	.byte	0x00, 0x00, 0x00, 0x00


//--------------------- .nv.info._Z11collapseAnsP6float2 --------------------------
	.section	.nv.info._Z11collapseAnsP6float2,"",@"SHT_CUDA_INFO"
	.sectionflags	@""
	.align	4


	//----- nvinfo : EIATTR_CUDA_API_VERSION
	.align		4
        /*0000*/ 	.byte	0x04, 0x37
        /*0002*/ 	.short	(.L_99 - .L_98)
.L_98:
        /*0004*/ 	.word	0x00000082


	//----- nvinfo : EIATTR_KPARAM_INFO
	.align		4
.L_99:
        /*0008*/ 	.byte	0x04, 0x17
        /*000a*/ 	.short	(.L_101 - .L_100)
.L_100:
        /*000c*/ 	.word	0x00000000
        /*0010*/ 	.short	0x0000
        /*0012*/ 	.short	0x0000
        /*0014*/ 	.byte	0x00, 0xf5, 0x21, 0x00


	//----- nvinfo : EIATTR_SPARSE_MMA_MASK
	.align		4
.L_101:
        /*0018*/ 	.byte	0x03, 0x50
        /*001a*/ 	.short	0x0000


	//----- nvinfo : EIATTR_MAXREG_COUNT
	.align		4
        /*001c*/ 	.byte	0x03, 0x1b
        /*001e*/ 	.short	0x00ff


	//----- nvinfo : EIATTR_NUM_BARRIERS
	.align		4
        /*0020*/ 	.byte	0x02, 0x4c
        /*0022*/ 	.byte	0x01
	.zero		1


	//----- nvinfo : EIATTR_MERCURY_ISA_VERSION
	.align		4
        /*0024*/ 	.byte	0x03, 0x5f
        /*0026*/ 	.short	0x0101


	//----- nvinfo : EIATTR_VRC_CTA_INIT_COUNT
	.align		4
        /*0028*/ 	.byte	0x02, 0x4a
	.zero		1
	.zero		1


	//----- nvinfo : EIATTR_EXIT_INSTR_OFFSETS
	.align		4
        /*002c*/ 	.byte	0x04, 0x1c
        /*002e*/ 	.short	(.L_103 - .L_102)


	//   ....[0]....
.L_102:
        /*0030*/ 	.word	0x00000030


	//   ....[1]....
        /*0034*/ 	.word	0x000001c0


	//----- nvinfo : EIATTR_CRS_STACK_SIZE
	.align		4
.L_103:
        /*0038*/ 	.byte	0x04, 0x1e
        /*003a*/ 	.short	(.L_105 - .L_104)
.L_104:
        /*003c*/ 	.word	0x00000000


	//----- nvinfo : EIATTR_CBANK_PARAM_SIZE
	.align		4
.L_105:
        /*0040*/ 	.byte	0x03, 0x19
        /*0042*/ 	.short	0x0008


	//----- nvinfo : EIATTR_PARAM_CBANK
	.align		4
        /*0044*/ 	.byte	0x04, 0x0a
        /*0046*/ 	.short	(.L_107 - .L_106)
	.align		4
.L_106:
        /*0048*/ 	.word	index@(.nv.constant0._Z11collapseAnsP6float2)
        /*004c*/ 	.short	0x0380
        /*004e*/ 	.short	0x0008


	//----- nvinfo : EIATTR_SW_WAR
	.align		4
.L_107:
        /*0050*/ 	.byte	0x04, 0x36
        /*0052*/ 	.short	(.L_109 - .L_108)
.L_108:
        /*0054*/ 	.word	0x00000008
.L_109:


//--------------------- .nv.info._Z6reduceP6float2S0_ --------------------------
	.section	.nv.info._Z6reduceP6float2S0_,"",@"SHT_CUDA_INFO"
	.sectionflags	@""
	.align	4


	//----- nvinfo : EIATTR_CUDA_API_VERSION
	.align		4
        /*0000*/ 	.byte	0x04, 0x37
        /*0002*/ 	.short	(.L_111 - .L_110)
.L_110:
        /*0004*/ 	.word	0x00000082


	//----- nvinfo : EIATTR_KPARAM_INFO
	.align		4
.L_111:
        /*0008*/ 	.byte	0x04, 0x17
        /*000a*/ 	.short	(.L_113 - .L_112)
.L_112:
        /*000c*/ 	.word	0x00000000
        /*0010*/ 	.short	0x0001
        /*0012*/ 	.short	0x0008
        /*0014*/ 	.byte	0x00, 0xf5, 0x21, 0x00


	//----- nvinfo : EIATTR_KPARAM_INFO
	.align		4
.L_113:
        /*0018*/ 	.byte	0x04, 0x17
        /*001a*/ 	.short	(.L_115 - .L_114)
.L_114:
        /*001c*/ 	.word	0x00000000
        /*0020*/ 	.short	0x0000
        /*0022*/ 	.short	0x0000
        /*0024*/ 	.byte	0x00, 0xf5, 0x21, 0x00


	//----- nvinfo : EIATTR_SPARSE_MMA_MASK
	.align		4
.L_115:
        /*0028*/ 	.byte	0x03, 0x50
        /*002a*/ 	.short	0x0000


	//----- nvinfo : EIATTR_MAXREG_COUNT
	.align		4
        /*002c*/ 	.byte	0x03, 0x1b
        /*002e*/ 	.short	0x00ff


	//----- nvinfo : EIATTR_NUM_BARRIERS
	.align		4
        /*0030*/ 	.byte	0x02, 0x4c
        /*0032*/ 	.byte	0x01
	.zero		1


	//----- nvinfo : EIATTR_MERCURY_ISA_VERSION
	.align		4
        /*0034*/ 	.byte	0x03, 0x5f
        /*0036*/ 	.short	0x0101


	//----- nvinfo : EIATTR_VRC_CTA_INIT_COUNT
	.align		4
        /*0038*/ 	.byte	0x02, 0x4a
	.zero		1
	.zero		1


	//----- nvinfo : EIATTR_EXIT_INSTR_OFFSETS
	.align		4
        /*003c*/ 	.byte	0x04, 0x1c
        /*003e*/ 	.short	(.L_117 - .L_116)


	//   ....[0]....
.L_116:
        /*0040*/ 	.word	0x00000270


	//   ....[1]....
        /*0044*/ 	.word	0x000002f0


	//----- nvinfo : EIATTR_CRS_STACK_SIZE
	.align		4
.L_117:
        /*0048*/ 	.byte	0x04, 0x1e
        /*004a*/ 	.short	(.L_119 - .L_118)
.L_118:
        /*004c*/ 	.word	0x00000000


	//----- nvinfo : EIATTR_CBANK_PARAM_SIZE
	.align		4
.L_119:
        /*0050*/ 	.byte	0x03, 0x19
        /*0052*/ 	.short	0x0010


	//----- nvinfo : EIATTR_PARAM_CBANK
	.align		4
        /*0054*/ 	.byte	0x04, 0x0a
        /*0056*/ 	.short	(.L_121 - .L_120)
	.align		4
.L_120:
        /*0058*/ 	.word	index@(.nv.constant0._Z6reduceP6float2S0_)
        /*005c*/ 	.short	0x0380
        /*005e*/ 	.short	0x0010


	//----- nvinfo : EIATTR_SW_WAR
	.align		4
.L_121:
        /*0060*/ 	.byte	0x04, 0x36
        /*0062*/ 	.short	(.L_123 - .L_122)
.L_122:
        /*0064*/ 	.word	0x00000008
.L_123:


//--------------------- .nv.info._Z9normalizeiiP6float2 --------------------------
	.section	.nv.info._Z9normalizeiiP6float2,"",@"SHT_CUDA_INFO"
	.sectionflags	@""
	.align	4


	//----- nvinfo : EIATTR_CUDA_API_VERSION
	.align		4
        /*0000*/ 	.byte	0x04, 0x37
        /*0002*/ 	.short	(.L_125 - .L_124)
.L_124:
        /*0004*/ 	.word	0x00000082


	//----- nvinfo : EIATTR_KPARAM_INFO
	.align		4
.L_125:
        /*0008*/ 	.byte	0x04, 0x17
        /*000a*/ 	.short	(.L_127 - .L_126)
.L_126:
        /*000c*/ 	.word	0x00000000
        /*0010*/ 	.short	0x0002
        /*0012*/ 	.short	0x0008
        /*0014*/ 	.byte	0x00, 0xf5, 0x21, 0x00


	//----- nvinfo : EIATTR_KPARAM_INFO
	.align		4
.L_127:
        /*0018*/ 	.byte	0x04, 0x17
        /*001a*/ 	.short	(.L_129 - .L_128)
.L_128:
        /*001c*/ 	.word	0x00000000
        /*0020*/ 	.short	0x0001
        /*0022*/ 	.short	0x0004
        /*0024*/ 	.byte	0x00, 0xf0, 0x11, 0x00


	//----- nvinfo : EIATTR_KPARAM_INFO
	.align		4
.L_129:
        /*0028*/ 	.byte	0x04, 0x17
        /*002a*/ 	.short	(.L_131 - .L_130)
.L_130:
        /*002c*/ 	.word	0x00000000
        /*0030*/ 	.short	0x0000
        /*0032*/ 	.short	0x0000
        /*0034*/ 	.byte	0x00, 0xf0, 0x11, 0x00


	//----- nvinfo : EIATTR_SPARSE_MMA_MASK
	.align		4
.L_131:
        /*0038*/ 	.byte	0x03, 0x50
        /*003a*/ 	.short	0x0000


	//----- nvinfo : EIATTR_MAXREG_COUNT
	.align		4
        /*003c*/ 	.byte	0x03, 0x1b
        /*003e*/ 	.short	0x00ff


	//----- nvinfo : EIATTR_MERCURY_ISA_VERSION
	.align		4
        /*0040*/ 	.byte	0x03, 0x5f
        /*0042*/ 	.short	0x0101


	//----- nvinfo : EIATTR_VRC_CTA_INIT_COUNT
	.align		4
        /*0044*/ 	.byte	0x02, 0x4a
	.zero		1
	.zero		1


	//----- nvinfo : EIATTR_EXIT_INSTR_OFFSETS
	.align		4
        /*0048*/ 	.byte	0x04, 0x1c
        /*004a*/ 	.short	(.L_133 - .L_132)


	//   ....[0]....
.L_132:
        /*004c*/ 	.word	0x000000b0


	//   ....[1]....
        /*0050*/ 	.word	0x00000440


	//----- nvinfo : EIATTR_CRS_STACK_SIZE
	.align		4
.L_133:
        /*0054*/ 	.byte	0x04, 0x1e
        /*0056*/ 	.short	(.L_135 - .L_134)
.L_134:
        /*0058*/ 	.word	0x00000000


	//----- nvinfo : EIATTR_CBANK_PARAM_SIZE
	.align		4
.L_135:
        /*005c*/ 	.byte	0x03, 0x19
        /*005e*/ 	.short	0x0010


	//----- nvinfo : EIATTR_PARAM_CBANK
	.align		4
        /*0060*/ 	.byte	0x04, 0x0a
        /*0062*/ 	.short	(.L_137 - .L_136)
	.align		4
.L_136:
        /*0064*/ 	.word	index@(.nv.constant0._Z9normalizeiiP6float2)
        /*0068*/ 	.short	0x0380
        /*006a*/ 	.short	0x0010


	//----- nvinfo : EIATTR_SW_WAR
	.align		4
.L_137:
        /*006c*/ 	.byte	0x04, 0x36
        /*006e*/ 	.short	(.L_139 - .L_138)
.L_138:
        /*0070*/ 	.word	0x00000008
.L_139:


//--------------------- .nv.info._Z26multiply_kernel_additionaliiP6float2S0_S0_f --------------------------
	.section	.nv.info._Z26multiply_kernel_additionaliiP6float2S0_S0_f,"",@"SHT_CUDA_INFO"
	.sectionflags	@""
	.align	4


	//----- nvinfo : EIATTR_CUDA_API_VERSION
	.align		4
        /*0000*/ 	.byte	0x04, 0x37
        /*0002*/ 	.short	(.L_141 - .L_140)
.L_140:
        /*0004*/ 	.word	0x00000082


	//----- nvinfo : EIATTR_KPARAM_INFO
	.align		4
.L_141:
        /*0008*/ 	.byte	0x04, 0x17
        /*000a*/ 	.short	(.L_143 - .L_142)
.L_142:
        /*000c*/ 	.word	0x00000000
        /*0010*/ 	.short	0x0005
        /*0012*/ 	.short	0x0020
        /*0014*/ 	.byte	0x00, 0xf0, 0x11, 0x00


	//----- nvinfo : EIATTR_KPARAM_INFO
	.align		4
.L_143:
        /*0018*/ 	.byte	0x04, 0x17
        /*001a*/ 	.short	(.L_145 - .L_144)
.L_144:
        /*001c*/ 	.word	0x00000000
        /*0020*/ 	.short	0x0004
        /*0022*/ 	.short	0x0018
        /*0024*/ 	.byte	0x00, 0xf5, 0x21, 0x00


	//----- nvinfo : EIATTR_KPARAM_INFO
	.align		4
.L_145:
        /*0028*/ 	.byte	0x04, 0x17
        /*002a*/ 	.short	(.L_147 - .L_146)
.L_146:
        /*002c*/ 	.word	0x00000000
        /*0030*/ 	.short	0x0003
        /*0032*/ 	.short	0x0010
        /*0034*/ 	.byte	0x00, 0xf5, 0x21, 0x00


	//----- nvinfo : EIATTR_KPARAM_INFO
	.align		4
.L_147:
        /*0038*/ 	.byte	0x04, 0x17
        /*003a*/ 	.short	(.L_149 - .L_148)
.L_148:
        /*003c*/ 	.word	0x00000000
        /*0040*/ 	.short	0x0002
        /*0042*/ 	.short	0x0008
        /*0044*/ 	.byte	0x00, 0xf5, 0x21, 0x00


	//----- nvinfo : EIATTR_KPARAM_INFO
	.align		4
.L_149:
        /*0048*/ 	.byte	0x04, 0x17
        /*004a*/ 	.short	(.L_151 - .L_150)
.L_150:
        /*004c*/ 	.word	0x00000000
        /*0050*/ 	.short	0x0001
        /*0052*/ 	.short	0x0004
        /*0054*/ 	.byte	0x00, 0xf0, 0x11, 0x00


	//----- nvinfo : EIATTR_KPARAM_INFO
	.align		4
.L_151:
        /*0058*/ 	.byte	0x04, 0x17
        /*005a*/ 	.short	(.L_153 - .L_152)
.L_152:
        /*005c*/ 	.word	0x00000000
        /*0060*/ 	.short	0x0000
        /*0062*/ 	.short	0x0000
        /*0064*/ 	.byte	0x00, 0xf0, 0x11, 0x00


	//----- nvinfo : EIATTR_SPARSE_MMA_MASK
	.align		4
.L_153:
        /*0068*/ 	.byte	0x03, 0x50
        /*006a*/ 	.short	0x0000


	//----- nvinfo : EIATTR_MAXREG_COUNT
	.align		4
        /*006c*/ 	.byte	0x03, 0x1b
        /*006e*/ 	.short	0x00ff


	//----- nvinfo : EIATTR_MERCURY_ISA_VERSION
	.align		4
        /*0070*/ 	.byte	0x03, 0x5f
        /*0072*/ 	.short	0x0101


	//----- nvinfo : EIATTR_VRC_CTA_INIT_COUNT
	.align		4
        /*0074*/ 	.byte	0x02, 0x4a
	.zero		1
	.zero		1


	//----- nvinfo : EIATTR_EXIT_INSTR_OFFSETS
	.align		4
        /*0078*/ 	.byte	0x04, 0x1c
        /*007a*/ 	.short	(.L_155 - .L_154)


	//   ....[0]....
.L_154:
        /*007c*/ 	.word	0x000000b0


	//   ....[1]....
        /*0080*/ 	.word	0x000002f0


	//----- nvinfo : EIATTR_CRS_STACK_SIZE
	.align		4
.L_155:
        /*0084*/ 	.byte	0x04, 0x1e
        /*0086*/ 	.short	(.L_157 - .L_156)
.L_156:
        /*0088*/ 	.word	0x00000000


	//----- nvinfo : EIATTR_CBANK_PARAM_SIZE
	.align		4
.L_157:
        /*008c*/ 	.byte	0x03, 0x19
        /*008e*/ 	.short	0x0024


	//----- nvinfo : EIATTR_PARAM_CBANK
	.align		4
        /*0090*/ 	.byte	0x04, 0x0a
        /*0092*/ 	.short	(.L_159 - .L_158)
	.align		4
.L_158:
        /*0094*/ 	.word	index@(.nv.constant0._Z26multiply_kernel_additionaliiP6float2S0_S0_f)
        /*0098*/ 	.short	0x0380
        /*009a*/ 	.short	0x0024


	//----- nvinfo : EIATTR_SW_WAR
	.align		4
.L_159:
        /*009c*/ 	.byte	0x04, 0x36
        /*009e*/ 	.short	(.L_161 - .L_160)
.L_160:
        /*00a0*/ 	.word	0x00000008
.L_161:


//--------------------- .nv.info._Z7reverseiiP6float2S0_ --------------------------
	.section	.nv.info._Z7reverseiiP6float2S0_,"",@"SHT_CUDA_INFO"
	.sectionflags	@""
	.align	4


	//----- nvinfo : EIATTR_CUDA_API_VERSION
	.align		4
        /*0000*/ 	.byte	0x04, 0x37
        /*0002*/ 	.short	(.L_163 - .L_162)
.L_162:
        /*0004*/ 	.word	0x00000082


	//----- nvinfo : EIATTR_KPARAM_INFO
	.align		4
.L_163:
        /*0008*/ 	.byte	0x04, 0x17
        /*000a*/ 	.short	(.L_165 - .L_164)
.L_164:
        /*000c*/ 	.word	0x00000000
        /*0010*/ 	.short	0x0003
        /*0012*/ 	.short	0x0010
        /*0014*/ 	.byte	0x00, 0xf5, 0x21, 0x00


	//----- nvinfo : EIATTR_KPARAM_INFO
	.align		4
.L_165:
        /*0018*/ 	.byte	0x04, 0x17
        /*001a*/ 	.short	(.L_167 - .L_166)
.L_166:
        /*001c*/ 	.word	0x00000000
        /*0020*/ 	.short	0x0002
        /*0022*/ 	.short	0x0008
        /*0024*/ 	.byte	0x00, 0xf5, 0x21, 0x00


	//----- nvinfo : EIATTR_KPARAM_INFO
	.align		4
.L_167:
        /*0028*/ 	.byte	0x04, 0x17
        /*002a*/ 	.short	(.L_169 - .L_168)
.L_168:
        /*002c*/ 	.word	0x00000000
        /*0030*/ 	.short	0x0001
        /*0032*/ 	.short	0x0004
        /*0034*/ 	.byte	0x00, 0xf0, 0x11, 0x00


	//----- nvinfo : EIATTR_KPARAM_INFO
	.align		4
.L_169:
        /*0038*/ 	.byte	0x04, 0x17
        /*003a*/ 	.short	(.L_171 - .L_170)
.L_170:
        /*003c*/ 	.word	0x00000000
        /*0040*/ 	.short	0x0000
        /*0042*/ 	.short	0x0000
        /*0044*/ 	.byte	0x00, 0xf0, 0x11, 0x00


	//----- nvinfo : EIATTR_SPARSE_MMA_MASK
	.align		4
.L_171:
        /*0048*/ 	.byte	0x03, 0x50
        /*004a*/ 	.short	0x0000


	//----- nvinfo : EIATTR_MAXREG_COUNT
	.align		4
        /*004c*/ 	.byte	0x03, 0x1b
        /*004e*/ 	.short	0x00ff


	//----- nvinfo : EIATTR_MERCURY_ISA_VERSION
	.align		4
        /*0050*/ 	.byte	0x03, 0x5f
        /*0052*/ 	.short	0x0101


	//----- nvinfo : EIATTR_VRC_CTA_INIT_COUNT
	.align		4
        /*0054*/ 	.byte	0x02, 0x4a
	.zero		1
	.zero		1


	//----- nvinfo : EIATTR_EXIT_INSTR_OFFSETS
	.align		4
        /*0058*/ 	.byte	0x04, 0x1c
        /*005a*/ 	.short	(.L_173 - .L_172)


	//   ....[0]....
.L_172:
        /*005c*/ 	.word	0x000000b0


	//   ....[1]....
        /*0060*/ 	.word	0x00000280


	//----- nvinfo : EIATTR_CRS_STACK_SIZE
	.align		4
.L_173:
        /*0064*/ 	.byte	0x04, 0x1e
        /*0066*/ 	.short	(.L_175 - .L_174)
.L_174:
        /*0068*/ 	.word	0x00000000


	//----- nvinfo : EIATTR_CBANK_PARAM_SIZE
	.align		4
.L_175:
        /*006c*/ 	.byte	0x03, 0x19
        /*006e*/ 	.short	0x0018


	//----- nvinfo : EIATTR_PARAM_CBANK
	.align		4
        /*0070*/ 	.byte	0x04, 0x0a
        /*0072*/ 	.short	(.L_177 - .L_176)
	.align		4
.L_176:
        /*0074*/ 	.word	index@(.nv.constant0._Z7reverseiiP6float2S0_)
        /*0078*/ 	.short	0x0380
        /*007a*/ 	.short	0x0018


	//----- nvinfo : EIATTR_SW_WAR
	.align		4
.L_177:
        /*007c*/ 	.byte	0x04, 0x36
        /*007e*/ 	.short	(.L_179 - .L_178)
.L_178:
        /*0080*/ 	.word	0x00000008
.L_179:


//--------------------- .nv.info._Z9circshiftiiP6float2S0_ --------------------------
	.section	.nv.info._Z9circshiftiiP6float2S0_,"",@"SHT_CUDA_INFO"
	.sectionflags	@""
	.align	4


	//----- nvinfo : EIATTR_CUDA_API_VERSION
	.align		4
        /*0000*/ 	.byte	0x04, 0x37
        /*0002*/ 	.short	(.L_181 - .L_180)
.L_180:
        /*0004*/ 	.word	0x00000082


	//----- nvinfo : EIATTR_KPARAM_INFO
	.align		4
.L_181:
        /*0008*/ 	.byte	0x04, 0x17
        /*000a*/ 	.short	(.L_183 - .L_182)
.L_182:
        /*000c*/ 	.word	0x00000000
        /*0010*/ 	.short	0x0003
        /*0012*/ 	.short	0x0010
        /*0014*/ 	.byte	0x00, 0xf5, 0x21, 0x00


	//----- nvinfo : EIATTR_KPARAM_INFO
	.align		4
.L_183:
        /*0018*/ 	.byte	0x04, 0x17
        /*001a*/ 	.short	(.L_185 - .L_184)
.L_184:
        /*001c*/ 	.word	0x00000000
        /*0020*/ 	.short	0x0002
        /*0022*/ 	.short	0x0008
        /*0024*/ 	.byte	0x00, 0xf5, 0x21, 0x00


	//----- nvinfo : EIATTR_KPARAM_INFO
	.align		4
.L_185:
        /*0028*/ 	.byte	0x04, 0x17
        /*002a*/ 	.short	(.L_187 - .L_186)
.L_186:
        /*002c*/ 	.word	0x00000000
        /*0030*/ 	.short	0x0001
        /*0032*/ 	.short	0x0004
        /*0034*/ 	.byte	0x00, 0xf0, 0x11, 0x00


	//----- nvinfo : EIATTR_KPARAM_INFO
	.align		4
.L_187:
        /*0038*/ 	.byte	0x04, 0x17
        /*003a*/ 	.short	(.L_189 - .L_188)
.L_188:
        /*003c*/ 	.word	0x00000000
        /*0040*/ 	.short	0x0000
        /*0042*/ 	.short	0x0000
        /*0044*/ 	.byte	0x00, 0xf0, 0x11, 0x00


	//----- nvinfo : EIATTR_SPARSE_MMA_MASK
	.align		4
.L_189:
        /*0048*/ 	.byte	0x03, 0x50
        /*004a*/ 	.short	0x0000


	//----- nvinfo : EIATTR_MAXREG_COUNT
	.align		4
        /*004c*/ 	.byte	0x03, 0x1b
        /*004e*/ 	.short	0x00ff


	//----- nvinfo : EIATTR_MERCURY_ISA_VERSION
	.align		4
        /*0050*/ 	.byte	0x03, 0x5f
        /*0052*/ 	.short	0x0101


	//----- nvinfo : EIATTR_VRC_CTA_INIT_COUNT
	.align		4
        /*0054*/ 	.byte	0x02, 0x4a
	.zero		1
	.zero		1


	//----- nvinfo : EIATTR_EXIT_INSTR_OFFSETS
	.align		4
        /*0058*/ 	.byte	0x04, 0x1c
        /*005a*/ 	.short	(.L_191 - .L_190)


	//   ....[0]....
.L_190:
        /*005c*/ 	.word	0x000000b0


	//   ....[1]....
        /*0060*/ 	.word	0x00000500


	//----- nvinfo : EIATTR_CRS_STACK_SIZE
	.align		4
.L_191:
        /*0064*/ 	.byte	0x04, 0x1e
        /*0066*/ 	.short	(.L_193 - .L_192)
.L_192:
        /*0068*/ 	.word	0x00000000


	//----- nvinfo : EIATTR_CBANK_PARAM_SIZE
	.align		4
.L_193:
        /*006c*/ 	.byte	0x03, 0x19
        /*006e*/ 	.short	0x0018


	//----- nvinfo : EIATTR_PARAM_CBANK
	.align		4
        /*0070*/ 	.byte	0x04, 0x0a
        /*0072*/ 	.short	(.L_195 - .L_194)
	.align		4
.L_194:
        /*0074*/ 	.word	index@(.nv.constant0._Z9circshiftiiP6float2S0_)
        /*0078*/ 	.short	0x0380
        /*007a*/ 	.short	0x0018


	//----- nvinfo : EIATTR_SW_WAR
	.align		4
.L_195:
        /*007c*/ 	.byte	0x04, 0x36
        /*007e*/ 	.short	(.L_197 - .L_196)
.L_196:
        /*0080*/ 	.word	0x00000008
.L_197:


//--------------------- .nv.info._Z8shrink2DiiP6float2f --------------------------
	.section	.nv.info._Z8shrink2DiiP6float2f,"",@"SHT_CUDA_INFO"
	.sectionflags	@""
	.align	4


	//----- nvinfo : EIATTR_CUDA_API_VERSION
	.align		4
        /*0000*/ 	.byte	0x04, 0x37
        /*0002*/ 	.short	(.L_199 - .L_198)
.L_198:
        /*0004*/ 	.word	0x00000082


	//----- nvinfo : EIATTR_KPARAM_INFO
	.align		4
.L_199:
        /*0008*/ 	.byte	0x04, 0x17
        /*000a*/ 	.short	(.L_201 - .L_200)
.L_200:
        /*000c*/ 	.word	0x00000000
        /*0010*/ 	.short	0x0003
        /*0012*/ 	.short	0x0010
        /*0014*/ 	.byte	0x00, 0xf0, 0x11, 0x00


	//----- nvinfo : EIATTR_KPARAM_INFO
	.align		4
.L_201:
        /*0018*/ 	.byte	0x04, 0x17
        /*001a*/ 	.short	(.L_203 - .L_202)
.L_202:
        /*001c*/ 	.word	0x00000000
        /*0020*/ 	.short	0x0002
        /*0022*/ 	.short	0x0008
        /*0024*/ 	.byte	0x00, 0xf5, 0x21, 0x00


	//----- nvinfo : EIATTR_KPARAM_INFO
	.align		4
.L_203:
        /*0028*/ 	.byte	0x04, 0x17
        /*002a*/ 	.short	(.L_205 - .L_204)
.L_204:
        /*002c*/ 	.word	0x00000000
        /*0030*/ 	.short	0x0001
        /*0032*/ 	.short	0x0004
        /*0034*/ 	.byte	0x00, 0xf0, 0x11, 0x00


	//----- nvinfo : EIATTR_KPARAM_INFO
	.align		4
.L_205:
        /*0038*/ 	.byte	0x04, 0x17
        /*003a*/ 	.short	(.L_207 - .L_206)
.L_206:
        /*003c*/ 	.word	0x00000000
        /*0040*/ 	.short	0x0000
        /*0042*/ 	.short	0x0000
        /*0044*/ 	.byte	0x00, 0xf0, 0x11, 0x00


	//----- nvinfo : EIATTR_SPARSE_MMA_MASK
	.align		4
.L_207:
        /*0048*/ 	.byte	0x03, 0x50
        /*004a*/ 	.short	0x0000


	//----- nvinfo : EIATTR_MAXREG_COUNT
	.align		4
        /*004c*/ 	.byte	0x03, 0x1b
        /*004e*/ 	.short	0x00ff


	//----- nvinfo : EIATTR_MERCURY_ISA_VERSION
	.align		4
        /*0050*/ 	.byte	0x03, 0x5f
        /*0052*/ 	.short	0x0101


	//----- nvinfo : EIATTR_VRC_CTA_INIT_COUNT
	.align		4
        /*0054*/ 	.byte	0x02, 0x4a
	.zero		1
	.zero		1


	//----- nvinfo : EIATTR_EXIT_INSTR_OFFSETS
	.align		4
        /*0058*/ 	.byte	0x04, 0x1c
        /*005a*/ 	.short	(.L_209 - .L_208)


	//   ....[0]....
.L_208:
        /*005c*/ 	.word	0x000000b0


	//   ....[1]....
        /*0060*/ 	.word	0x000002a0


	//----- nvinfo : EIATTR_CRS_STACK_SIZE
	.align		4
.L_209:
        /*0064*/ 	.byte	0x04, 0x1e
        /*0066*/ 	.short	(.L_211 - .L_210)
.L_210:
        /*0068*/ 	.word	0x00000000


	//----- nvinfo : EIATTR_CBANK_PARAM_SIZE
	.align		4
.L_211:
        /*006c*/ 	.byte	0x03, 0x19
        /*006e*/ 	.short	0x0014


	//----- nvinfo : EIATTR_PARAM_CBANK
	.align		4
        /*0070*/ 	.byte	0x04, 0x0a
        /*0072*/ 	.short	(.L_213 - .L_212)
	.align		4
.L_212:
        /*0074*/ 	.word	index@(.nv.constant0._Z8shrink2DiiP6float2f)
        /*0078*/ 	.short	0x0380
        /*007a*/ 	.short	0x0014


	//----- nvinfo : EIATTR_SW_WAR
	.align		4
.L_213:
        /*007c*/ 	.byte	0x04, 0x36
        /*007e*/ 	.short	(.L_215 - .L_214)
.L_214:
        /*0080*/ 	.word	0x00000008
.L_215:


//--------------------- .nv.info._Z6modifyiiP6float2S0_f --------------------------
	.section	.nv.info._Z6modifyiiP6float2S0_f,"",@"SHT_CUDA_INFO"
	.sectionflags	@""
	.align	4


	//----- nvinfo : EIATTR_CUDA_API_VERSION
	.align		4
        /*0000*/ 	.byte	0x04, 0x37
        /*0002*/ 	.short	(.L_217 - .L_216)
.L_216:
        /*0004*/ 	.word	0x00000082


	//----- nvinfo : EIATTR_KPARAM_INFO
	.align		4
.L_217:
        /*0008*/ 	.byte	0x04, 0x17
        /*000a*/ 	.short	(.L_219 - .L_218)
.L_218:
        /*000c*/ 	.word	0x00000000
        /*0010*/ 	.short	0x0004
        /*0012*/ 	.short	0x0018
        /*0014*/ 	.byte	0x00, 0xf0, 0x11, 0x00


	//----- nvinfo : EIATTR_KPARAM_INFO
	.align		4
.L_219:
        /*0018*/ 	.byte	0x04, 0x17
        /*001a*/ 	.short	(.L_221 - .L_220)
.L_220:
        /*001c*/ 	.word	0x00000000
        /*0020*/ 	.short	0x0003
        /*0022*/ 	.short	0x0010
        /*0024*/ 	.byte	0x00, 0xf5, 0x21, 0x00


	//----- nvinfo : EIATTR_KPARAM_INFO
	.align		4
.L_221:
        /*0028*/ 	.byte	0x04, 0x17
        /*002a*/ 	.short	(.L_223 - .L_222)
.L_222:
        /*002c*/ 	.word	0x00000000
        /*0030*/ 	.short	0x0002
        /*0032*/ 	.short	0x0008
        /*0034*/ 	.byte	0x00, 0xf5, 0x21, 0x00


	//----- nvinfo : EIATTR_KPARAM_INFO
	.align		4
.L_223:
        /*0038*/ 	.byte	0x04, 0x17
        /*003a*/ 	.short	(.L_225 - .L_224)
.L_224:
        /*003c*/ 	.word	0x00000000
        /*0040*/ 	.short	0x0001
        /*0042*/ 	.short	0x0004
        /*0044*/ 	.byte	0x00, 0xf0, 0x11, 0x00


	//----- nvinfo : EIATTR_KPARAM_INFO
	.align		4
.L_225:
        /*0048*/ 	.byte	0x04, 0x17
        /*004a*/ 	.short	(.L_227 - .L_226)
.L_226:
        /*004c*/ 	.word	0x00000000
        /*0050*/ 	.short	0x0000
        /*0052*/ 	.short	0x0000
        /*0054*/ 	.byte	0x00, 0xf0, 0x11, 0x00


	//----- nvinfo : EIATTR_SPARSE_MMA_MASK
	.align		4
.L_227:
        /*0058*/ 	.byte	0x03, 0x50
        /*005a*/ 	.short	0x0000


	//----- nvinfo : EIATTR_MAXREG_COUNT
	.align		4
        /*005c*/ 	.byte	0x03, 0x1b
        /*005e*/ 	.short	0x00ff


	//----- nvinfo : EIATTR_MERCURY_ISA_VERSION
	.align		4
        /*0060*/ 	.byte	0x03, 0x5f
        /*0062*/ 	.short	0x0101


	//----- nvinfo : EIATTR_VRC_CTA_INIT_COUNT
	.align		4
        /*0064*/ 	.byte	0x02, 0x4a
	.zero		1
	.zero		1


	//----- nvinfo : EIATTR_EXIT_INSTR_OFFSETS
	.align		4
        /*0068*/ 	.byte	0x04, 0x1c
        /*006a*/ 	.short	(.L_229 - .L_228)


	//   ....[0]....
.L_228:
        /*006c*/ 	.word	0x000000b0


	//   ....[1]....
        /*0070*/ 	.word	0x000002a0


	//----- nvinfo : EIATTR_CRS_STACK_SIZE
	.align		4
.L_229:
        /*0074*/ 	.byte	0x04, 0x1e
        /*0076*/ 	.short	(.L_231 - .L_230)
.L_230:
        /*0078*/ 	.word	0x00000000


	//----- nvinfo : EIATTR_CBANK_PARAM_SIZE
	.align		4
.L_231:
        /*007c*/ 	.byte	0x03, 0x19
        /*007e*/ 	.short	0x001c


	//----- nvinfo : EIATTR_PARAM_CBANK
	.align		4
        /*0080*/ 	.byte	0x04, 0x0a
        /*0082*/ 	.short	(.L_233 - .L_232)
	.align		4
.L_232:
        /*0084*/ 	.word	index@(.nv.constant0._Z6modifyiiP6float2S0_f)
        /*0088*/ 	.short	0x0380
        /*008a*/ 	.short	0x001c


	//----- nvinfo : EIATTR_SW_WAR
	.align		4
.L_233:
        /*008c*/ 	.byte	0x04, 0x36
        /*008e*/ 	.short	(.L_235 - .L_234)
.L_234:
        /*0090*/ 	.word	0x00000008
.L_235:


//--------------------- .nv.info._Z11matrix_copyiiP6float2S0_ --------------------------
	.section	.nv.info._Z11matrix_copyiiP6float2S0_,"",@"SHT_CUDA_INFO"
	.sectionflags	@""
	.align	4


	//----- nvinfo : EIATTR_CUDA_API_VERSION
	.align		4
        /*0000*/ 	.byte	0x04, 0x37
        /*0002*/ 	.short	(.L_237 - .L_236)
.L_236:
        /*0004*/ 	.word	0x00000082


	//----- nvinfo : EIATTR_KPARAM_INFO
	.align		4
.L_237:
        /*0008*/ 	.byte	0x04, 0x17
        /*000a*/ 	.short	(.L_239 - .L_238)
.L_238:
        /*000c*/ 	.word	0x00000000
        /*0010*/ 	.short	0x0003
        /*0012*/ 	.short	0x0010
        /*0014*/ 	.byte	0x00, 0xf5, 0x21, 0x00


	//----- nvinfo : EIATTR_KPARAM_INFO
	.align		4
.L_239:
        /*0018*/ 	.byte	0x04, 0x17
        /*001a*/ 	.short	(.L_241 - .L_240)
.L_240:
        /*001c*/ 	.word	0x00000000
        /*0020*/ 	.short	0x0002
        /*0022*/ 	.short	0x0008
        /*0024*/ 	.byte	0x00, 0xf5, 0x21, 0x00


	//----- nvinfo : EIATTR_KPARAM_INFO
	.align		4
.L_241:
        /*0028*/ 	.byte	0x04, 0x17
        /*002a*/ 	.short	(.L_243 - .L_242)
.L_242:
        /*002c*/ 	.word	0x00000000
        /*0030*/ 	.short	0x0001
        /*0032*/ 	.short	0x0004
        /*0034*/ 	.byte	0x00, 0xf0, 0x11, 0x00


	//----- nvinfo : EIATTR_KPARAM_INFO
	.align		4
.L_243:
        /*0038*/ 	.byte	0x04, 0x17
        /*003a*/ 	.short	(.L_245 - .L_244)
.L_244:
        /*003c*/ 	.word	0x00000000
        /*0040*/ 	.short	0x0000
        /*0042*/ 	.short	0x0000
        /*0044*/ 	.byte	0x00, 0xf0, 0x11, 0x00


	//----- nvinfo : EIATTR_SPARSE_MMA_MASK
	.align		4
.L_245:
        /*0048*/ 	.byte	0x03, 0x50
        /*004a*/ 	.short	0x0000


	//----- nvinfo : EIATTR_MAXREG_COUNT
	.align		4
        /*004c*/ 	.byte	0x03, 0x1b
        /*004e*/ 	.short	0x00ff


	//----- nvinfo : EIATTR_MERCURY_ISA_VERSION
	.align		4
        /*0050*/ 	.byte	0x03, 0x5f
        /*0052*/ 	.short	0x0101


	//----- nvinfo : EIATTR_VRC_CTA_INIT_COUNT
	.align		4
        /*0054*/ 	.byte	0x02, 0x4a
	.zero		1
	.zero		1


	//----- nvinfo : EIATTR_EXIT_INSTR_OFFSETS
	.align		4
        /*0058*/ 	.byte	0x04, 0x1c
        /*005a*/ 	.short	(.L_247 - .L_246)


	//   ....[0]....
.L_246:
        /*005c*/ 	.word	0x000000b0


	//   ....[1]....
        /*0060*/ 	.word	0x00000250


	//----- nvinfo : EIATTR_CRS_STACK_SIZE
	.align		4
.L_247:
        /*0064*/ 	.byte	0x04, 0x1e
        /*0066*/ 	.short	(.L_249 - .L_248)
.L_248:
        /*0068*/ 	.word	0x00000000


	//----- nvinfo : EIATTR_CBANK_PARAM_SIZE
	.align		4
.L_249:
        /*006c*/ 	.byte	0x03, 0x19
        /*006e*/ 	.short	0x0018


	//----- nvinfo : EIATTR_PARAM_CBANK
	.align		4
        /*0070*/ 	.byte	0x04, 0x0a
        /*0072*/ 	.short	(.L_251 - .L_250)
	.align		4
.L_250:
        /*0074*/ 	.word	index@(.nv.constant0._Z11matrix_copyiiP6float2S0_)
        /*0078*/ 	.short	0x0380
        /*007a*/ 	.short	0x0018


	//----- nvinfo : EIATTR_SW_WAR
	.align		4
.L_251:
        /*007c*/ 	.byte	0x04, 0x36
        /*007e*/ 	.short	(.L_253 - .L_252)
.L_252:
        /*0080*/ 	.word	0x00000008
.L_253:


//--------------------- .nv.info._Z12matrix_minusiiP6float2S0_ --------------------------
	.section	.nv.info._Z12matrix_minusiiP6float2S0_,"",@"SHT_CUDA_INFO"
	.sectionflags	@""
	.align	4


	//----- nvinfo : EIATTR_CUDA_API_VERSION
	.align		4
        /*0000*/ 	.byte	0x04, 0x37
        /*0002*/ 	.short	(.L_255 - .L_254)
.L_254:
        /*0004*/ 	.word	0x00000082


	//----- nvinfo : EIATTR_KPARAM_INFO
	.align		4
.L_255:
        /*0008*/ 	.byte	0x04, 0x17
        /*000a*/ 	.short	(.L_257 - .L_256)
.L_256:
        /*000c*/ 	.word	0x00000000
        /*0010*/ 	.short	0x0003
        /*0012*/ 	.short	0x0010
        /*0014*/ 	.byte	0x00, 0xf5, 0x21, 0x00


	//----- nvinfo : EIATTR_KPARAM_INFO
	.align		4
.L_257:
        /*0018*/ 	.byte	0x04, 0x17
        /*001a*/ 	.short	(.L_259 - .L_258)
.L_258:
        /*001c*/ 	.word	0x00000000
        /*0020*/ 	.short	0x0002
        /*0022*/ 	.short	0x0008
        /*0024*/ 	.byte	0x00, 0xf5, 0x21, 0x00


	//----- nvinfo : EIATTR_KPARAM_INFO
	.align		4
.L_259:
        /*0028*/ 	.byte	0x04, 0x17
        /*002a*/ 	.short	(.L_261 - .L_260)
.L_260:
        /*002c*/ 	.word	0x00000000
        /*0030*/ 	.short	0x0001
        /*0032*/ 	.short	0x0004
        /*0034*/ 	.byte	0x00, 0xf0, 0x11, 0x00


	//----- nvinfo : EIATTR_KPARAM_INFO
	.align		4
.L_261:
        /*0038*/ 	.byte	0x04, 0x17
        /*003a*/ 	.short	(.L_263 - .L_262)
.L_262:
        /*003c*/ 	.word	0x00000000
        /*0040*/ 	.short	0x0000
        /*0042*/ 	.short	0x0000
        /*0044*/ 	.byte	0x00, 0xf0, 0x11, 0x00


	//----- nvinfo : EIATTR_SPARSE_MMA_MASK
	.align		4
.L_263:
        /*0048*/ 	.byte	0x03, 0x50
        /*004a*/ 	.short	0x0000


	//----- nvinfo : EIATTR_MAXREG_COUNT
	.align		4
        /*004c*/ 	.byte	0x03, 0x1b
        /*004e*/ 	.short	0x00ff


	//----- nvinfo : EIATTR_MERCURY_ISA_VERSION
	.align		4
        /*0050*/ 	.byte	0x03, 0x5f
        /*0052*/ 	.short	0x0101


	//----- nvinfo : EIATTR_VRC_CTA_INIT_COUNT
	.align		4
        /*0054*/ 	.byte	0x02, 0x4a
	.zero		1
	.zero		1


	//----- nvinfo : EIATTR_EXIT_INSTR_OFFSETS
	.align		4
        /*0058*/ 	.byte	0x04, 0x1c
        /*005a*/ 	.short	(.L_265 - .L_264)


	//   ....[0]....
.L_264:
        /*005c*/ 	.word	0x000000b0


	//   ....[1]....
        /*0060*/ 	.word	0x00000280


	//----- nvinfo : EIATTR_CRS_STACK_SIZE
	.align		4
.L_265:
        /*0064*/ 	.byte	0x04, 0x1e
        /*0066*/ 	.short	(.L_267 - .L_266)
.L_266:
        /*0068*/ 	.word	0x00000000


	//----- nvinfo : EIATTR_CBANK_PARAM_SIZE
	.align		4
.L_267:
        /*006c*/ 	.byte	0x03, 0x19
        /*006e*/ 	.short	0x0018


	//----- nvinfo : EIATTR_PARAM_CBANK
	.align		4
        /*0070*/ 	.byte	0x04, 0x0a
        /*0072*/ 	.short	(.L_269 - .L_268)
	.align		4
.L_268:
        /*0074*/ 	.word	index@(.nv.constant0._Z12matrix_minusiiP6float2S0_)
        /*0078*/ 	.short	0x0380
        /*007a*/ 	.short	0x0018


	//----- nvinfo : EIATTR_SW_WAR
	.align		4
.L_269:
        /*007c*/ 	.byte	0x04, 0x36
        /*007e*/ 	.short	(.L_271 - .L_270)
.L_270:
        /*0080*/ 	.word	0x00000008
.L_271:


//--------------------- .nv.info._Z15multiply_kerneliiP6float2S0_f --------------------------
	.section	.nv.info._Z15multiply_kerneliiP6float2S0_f,"",@"SHT_CUDA_INFO"
	.sectionflags	@""
	.align	4


	//----- nvinfo : EIATTR_CUDA_API_VERSION
	.align		4
        /*0000*/ 	.byte	0x04, 0x37
        /*0002*/ 	.short	(.L_273 - .L_272)
.L_272:
        /*0004*/ 	.word	0x00000082


	//----- nvinfo : EIATTR_KPARAM_INFO
	.align		4
.L_273:
        /*0008*/ 	.byte	0x04, 0x17
        /*000a*/ 	.short	(.L_275 - .L_274)
.L_274:
        /*000c*/ 	.word	0x00000000
        /*0010*/ 	.short	0x0004
        /*0012*/ 	.short	0x0018
        /*0014*/ 	.byte	0x00, 0xf0, 0x11, 0x00


	//----- nvinfo : EIATTR_KPARAM_INFO
	.align		4
.L_275:
        /*0018*/ 	.byte	0x04, 0x17
        /*001a*/ 	.short	(.L_277 - .L_276)
.L_276:
        /*001c*/ 	.word	0x00000000
        /*0020*/ 	.short	0x0003
        /*0022*/ 	.short	0x0010
        /*0024*/ 	.byte	0x00, 0xf5, 0x21, 0x00


	//----- nvinfo : EIATTR_KPARAM_INFO
	.align		4
.L_277:
        /*0028*/ 	.byte	0x04, 0x17
        /*002a*/ 	.short	(.L_279 - .L_278)
.L_278:
        /*002c*/ 	.word	0x00000000
        /*0030*/ 	.short	0x0002
        /*0032*/ 	.short	0x0008
        /*0034*/ 	.byte	0x00, 0xf5, 0x21, 0x00


	//----- nvinfo : EIATTR_KPARAM_INFO
	.align		4
.L_279:
        /*0038*/ 	.byte	0x04, 0x17
        /*003a*/ 	.short	(.L_281 - .L_280)
.L_280:
        /*003c*/ 	.word	0x00000000
        /*0040*/ 	.short	0x0001
        /*0042*/ 	.short	0x0004
        /*0044*/ 	.byte	0x00, 0xf0, 0x11, 0x00


	//----- nvinfo : EIATTR_KPARAM_INFO
	.align		4
.L_281:
        /*0048*/ 	.byte	0x04, 0x17
        /*004a*/ 	.short	(.L_283 - .L_282)
.L_282:
        /*004c*/ 	.word	0x00000000
        /*0050*/ 	.short	0x0000
        /*0052*/ 	.short	0x0000
        /*0054*/ 	.byte	0x00, 0xf0, 0x11, 0x00


	//----- nvinfo : EIATTR_SPARSE_MMA_MASK
	.align		4
.L_283:
        /*0058*/ 	.byte	0x03, 0x50
        /*005a*/ 	.short	0x0000


	//----- nvinfo : EIATTR_MAXREG_COUNT
	.align		4
        /*005c*/ 	.byte	0x03, 0x1b
        /*005e*/ 	.short	0x00ff


	//----- nvinfo : EIATTR_MERCURY_ISA_VERSION
	.align		4
        /*0060*/ 	.byte	0x03, 0x5f
        /*0062*/ 	.short	0x0101


	//----- nvinfo : EIATTR_VRC_CTA_INIT_COUNT
	.align		4
        /*0064*/ 	.byte	0x02, 0x4a
	.zero		1
	.zero		1


	//----- nvinfo : EIATTR_EXIT_INSTR_OFFSETS
	.align		4
        /*0068*/ 	.byte	0x04, 0x1c
        /*006a*/ 	.short	(.L_285 - .L_284)


	//   ....[0]....
.L_284:
        /*006c*/ 	.word	0x000000b0


	//   ....[1]....
        /*0070*/ 	.word	0x000002d0


	//----- nvinfo : EIATTR_CRS_STACK_SIZE
	.align		4
.L_285:
        /*0074*/ 	.byte	0x04, 0x1e
        /*0076*/ 	.short	(.L_287 - .L_286)
.L_286:
        /*0078*/ 	.word	0x00000000


	//----- nvinfo : EIATTR_CBANK_PARAM_SIZE
	.align		4
.L_287:
        /*007c*/ 	.byte	0x03, 0x19
        /*007e*/ 	.short	0x001c


	//----- nvinfo : EIATTR_PARAM_CBANK
	.align		4
        /*0080*/ 	.byte	0x04, 0x0a
        /*0082*/ 	.short	(.L_289 - .L_288)
	.align		4
.L_288:
        /*0084*/ 	.word	index@(.nv.constant0._Z15multiply_kerneliiP6float2S0_f)
        /*0088*/ 	.short	0x0380
        /*008a*/ 	.short	0x001c


	//----- nvinfo : EIATTR_SW_WAR
	.align		4
.L_289:
        /*008c*/ 	.byte	0x04, 0x36
        /*008e*/ 	.short	(.L_291 - .L_290)
.L_290:
        /*0090*/ 	.word	0x00000008
.L_291:


//--------------------- .nv.info._Z6shrinkiPff    --------------------------
	.section	.nv.info._Z6shrinkiPff,"",@"SHT_CUDA_INFO"
	.sectionflags	@""
	.align	4


	//----- nvinfo : EIATTR_CUDA_API_VERSION
	.align		4
        /*0000*/ 	.byte	0x04, 0x37
        /*0002*/ 	.short	(.L_293 - .L_292)
.L_292:
        /*0004*/ 	.word	0x00000082


	//----- nvinfo : EIATTR_KPARAM_INFO
	.align		4
.L_293:
        /*0008*/ 	.byte	0x04, 0x17
        /*000a*/ 	.short	(.L_295 - .L_294)
.L_294:
        /*000c*/ 	.word	0x00000000
        /*0010*/ 	.short	0x0002
        /*0012*/ 	.short	0x0010
        /*0014*/ 	.byte	0x00, 0xf0, 0x11, 0x00


	//----- nvinfo : EIATTR_KPARAM_INFO
	.align		4
.L_295:
        /*0018*/ 	.byte	0x04, 0x17
        /*001a*/ 	.short	(.L_297 - .L_296)
.L_296:
        /*001c*/ 	.word	0x00000000
        /*0020*/ 	.short	0x0001
        /*0022*/ 	.short	0x0008
        /*0024*/ 	.byte	0x00, 0xf5, 0x21, 0x00


	//----- nvinfo : EIATTR_KPARAM_INFO
	.align		4
.L_297:
        /*0028*/ 	.byte	0x04, 0x17
        /*002a*/ 	.short	(.L_299 - .L_298)
.L_298:
        /*002c*/ 	.word	0x00000000
        /*0030*/ 	.short	0x0000
        /*0032*/ 	.short	0x0000
        /*0034*/ 	.byte	0x00, 0xf0, 0x11, 0x00


	//----- nvinfo : EIATTR_SPARSE_MMA_MASK
	.align		4
.L_299:
        /*0038*/ 	.byte	0x03, 0x50
        /*003a*/ 	.short	0x0000


	//----- nvinfo : EIATTR_MAXREG_COUNT
	.align		4
        /*003c*/ 	.byte	0x03, 0x1b
        /*003e*/ 	.short	0x00ff


	//----- nvinfo : EIATTR_MERCURY_ISA_VERSION
	.align		4
        /*0040*/ 	.byte	0x03, 0x5f
        /*0042*/ 	.short	0x0101


	//----- nvinfo : EIATTR_VRC_CTA_INIT_COUNT
	.align		4
        /*0044*/ 	.byte	0x02, 0x4a
	.zero		1
	.zero		1


	//----- nvinfo : EIATTR_EXIT_INSTR_OFFSETS
	.align		4
        /*0048*/ 	.byte	0x04, 0x1c
        /*004a*/ 	.short	(.L_301 - .L_300)


	//   ....[0]....
.L_300:
        /*004c*/ 	.word	0x00000040


	//   ....[1]....
        /*0050*/ 	.word	0x00000140


	//----- nvinfo : EIATTR_CRS_STACK_SIZE
	.align		4
.L_301:
        /*0054*/ 	.byte	0x04, 0x1e
        /*0056*/ 	.short	(.L_303 - .L_302)
.L_302:
        /*0058*/ 	.word	0x00000000


	//----- nvinfo : EIATTR_CBANK_PARAM_SIZE
	.align		4
.L_303:
        /*005c*/ 	.byte	0x03, 0x19
        /*005e*/ 	.short	0x0014


	//----- nvinfo : EIATTR_PARAM_CBANK
	.align		4
        /*0060*/ 	.byte	0x04, 0x0a
        /*0062*/ 	.short	(.L_305 - .L_304)
	.align		4
.L_304:
        /*0064*/ 	.word	index@(.nv.constant0._Z6shrinkiPff)
        /*0068*/ 	.short	0x0380
        /*006a*/ 	.short	0x0014


	//----- nvinfo : EIATTR_SW_WAR
	.align		4
.L_305:
        /*006c*/ 	.byte	0x04, 0x36
        /*006e*/ 	.short	(.L_307 - .L_306)
.L_306:
        /*0070*/ 	.word	0x00000008
.L_307:


//--------------------- .nv.info._Z15vector_multiplyifPf --------------------------
	.section	.nv.info._Z15vector_multiplyifPf,"",@"SHT_CUDA_INFO"
	.sectionflags	@""
	.align	4


	//----- nvinfo : EIATTR_CUDA_API_VERSION
	.align		4
        /*0000*/ 	.byte	0x04, 0x37
        /*0002*/ 	.short	(.L_309 - .L_308)
.L_308:
        /*0004*/ 	.word	0x00000082


	//----- nvinfo : EIATTR_KPARAM_INFO
	.align		4
.L_309:
        /*0008*/ 	.byte	0x04, 0x17
        /*000a*/ 	.short	(.L_311 - .L_310)
.L_310:
        /*000c*/ 	.word	0x00000000
        /*0010*/ 	.short	0x0002
        /*0012*/ 	.short	0x0008
        /*0014*/ 	.byte	0x00, 0xf5, 0x21, 0x00


	//----- nvinfo : EIATTR_KPARAM_INFO
	.align		4
.L_311:
        /*0018*/ 	.byte	0x04, 0x17
        /*001a*/ 	.short	(.L_313 - .L_312)
.L_312:
        /*001c*/ 	.word	0x00000000
        /*0020*/ 	.short	0x0001
        /*0022*/ 	.short	0x0004
        /*0024*/ 	.byte	0x00, 0xf0, 0x11, 0x00


	//----- nvinfo : EIATTR_KPARAM_INFO
	.align		4
.L_313:
        /*0028*/ 	.byte	0x04, 0x17
        /*002a*/ 	.short	(.L_315 - .L_314)
.L_314:
        /*002c*/ 	.word	0x00000000
        /*0030*/ 	.short	0x0000
        /*0032*/ 	.short	0x0000
        /*0034*/ 	.byte	0x00, 0xf0, 0x11, 0x00


	//----- nvinfo : EIATTR_SPARSE_MMA_MASK
	.align		4
.L_315:
        /*0038*/ 	.byte	0x03, 0x50
        /*003a*/ 	.short	0x0000


	//----- nvinfo : EIATTR_MAXREG_COUNT
	.align		4
        /*003c*/ 	.byte	0x03, 0x1b
        /*003e*/ 	.short	0x00ff


	//----- nvinfo : EIATTR_MERCURY_ISA_VERSION
	.align		4
        /*0040*/ 	.byte	0x03, 0x5f
        /*0042*/ 	.short	0x0101


	//----- nvinfo : EIATTR_VRC_CTA_INIT_COUNT
	.align		4
        /*0044*/ 	.byte	0x02, 0x4a
	.zero		1
	.zero		1


	//----- nvinfo : EIATTR_EXIT_INSTR_OFFSETS
	.align		4
        /*0048*/ 	.byte	0x04, 0x1c
        /*004a*/ 	.short	(.L_317 - .L_316)


	//   ....[0]....
.L_316:
        /*004c*/ 	.word	0x00000040


	//   ....[1]....
        /*0050*/ 	.word	0x00000100


	//----- nvinfo : EIATTR_CRS_STACK_SIZE
	.align		4
.L_317:
        /*0054*/ 	.byte	0x04, 0x1e
        /*0056*/ 	.short	(.L_319 - .L_318)
.L_318:
        /*0058*/ 	.word	0x00000000


	//----- nvinfo : EIATTR_CBANK_PARAM_SIZE
	.align		4
.L_319:
        /*005c*/ 	.byte	0x03, 0x19
        /*005e*/ 	.short	0x0010


	//----- nvinfo : EIATTR_PARAM_CBANK
	.align		4
        /*0060*/ 	.byte	0x04, 0x0a
        /*0062*/ 	.short	(.L_321 - .L_320)
	.align		4
.L_320:
        /*0064*/ 	.word	index@(.nv.constant0._Z15vector_multiplyifPf)
        /*0068*/ 	.short	0x0380
        /*006a*/ 	.short	0x0010


	//----- nvinfo : EIATTR_SW_WAR
	.align		4
.L_321:
        /*006c*/ 	.byte	0x04, 0x36
        /*006e*/ 	.short	(.L_323 - .L_322)
.L_322:
        /*0070*/ 	.word	0x00000008
.L_323:


//--------------------- .nv.info._Z12vector_minusiPfS_ --------------------------
	.section	.nv.info._Z12vector_minusiPfS_,"",@"SHT_CUDA_INFO"
	.sectionflags	@""
	.align	4


	//----- nvinfo : EIATTR_CUDA_API_VERSION
	.align		4
        /*0000*/ 	.byte	0x04, 0x37
        /*0002*/ 	.short	(.L_325 - .L_324)
.L_324:
        /*0004*/ 	.word	0x00000082


	//----- nvinfo : EIATTR_KPARAM_INFO
	.align		4
.L_325:
        /*0008*/ 	.byte	0x04, 0x17
        /*000a*/ 	.short	(.L_327 - .L_326)
.L_326:
        /*000c*/ 	.word	0x00000000
        /*0010*/ 	.short	0x0002
        /*0012*/ 	.short	0x0010
        /*0014*/ 	.byte	0x00, 0xf5, 0x21, 0x00


	//----- nvinfo : EIATTR_KPARAM_INFO
	.align		4
.L_327:
        /*0018*/ 	.byte	0x04, 0x17
        /*001a*/ 	.short	(.L_329 - .L_328)
.L_328:
        /*001c*/ 	.word	0x00000000
        /*0020*/ 	.short	0x0001
        /*0022*/ 	.short	0x0008
        /*0024*/ 	.byte	0x00, 0xf5, 0x21, 0x00


	//----- nvinfo : EIATTR_KPARAM_INFO
	.align		4
.L_329:
        /*0028*/ 	.byte	0x04, 0x17
        /*002a*/ 	.short	(.L_331 - .L_330)
.L_330:
        /*002c*/ 	.word	0x00000000
        /*0030*/ 	.short	0x0000
        /*0032*/ 	.short	0x0000
        /*0034*/ 	.byte	0x00, 0xf0, 0x11, 0x00


	//----- nvinfo : EIATTR_SPARSE_MMA_MASK
	.align		4
.L_331:
        /*0038*/ 	.byte	0x03, 0x50
        /*003a*/ 	.short	0x0000


	//----- nvinfo : EIATTR_MAXREG_COUNT
	.align		4
        /*003c*/ 	.byte	0x03, 0x1b
        /*003e*/ 	.short	0x00ff


	//----- nvinfo : EIATTR_MERCURY_ISA_VERSION
	.align		4
        /*0040*/ 	.byte	0x03, 0x5f
        /*0042*/ 	.short	0x0101


	//----- nvinfo : EIATTR_VRC_CTA_INIT_COUNT
	.align		4
        /*0044*/ 	.byte	0x02, 0x4a
	.zero		1
	.zero		1


	//----- nvinfo : EIATTR_EXIT_INSTR_OFFSETS
	.align		4
        /*0048*/ 	.byte	0x04, 0x1c
        /*004a*/ 	.short	(.L_333 - .L_332)


	//   ....[0]....
.L_332:
        /*004c*/ 	.word	0x00000040


	//   ....[1]....
        /*0050*/ 	.word	0x00000120


	//----- nvinfo : EIATTR_CRS_STACK_SIZE
	.align		4
.L_333:
        /*0054*/ 	.byte	0x04, 0x1e
        /*0056*/ 	.short	(.L_335 - .L_334)
.L_334:
        /*0058*/ 	.word	0x00000000


	//----- nvinfo : EIATTR_CBANK_PARAM_SIZE
	.align		4
.L_335:
        /*005c*/ 	.byte	0x03, 0x19
        /*005e*/ 	.short	0x0018


	//----- nvinfo : EIATTR_PARAM_CBANK
	.align		4
        /*0060*/ 	.byte	0x04, 0x0a
        /*0062*/ 	.short	(.L_337 - .L_336)
	.align		4
.L_336:
        /*0064*/ 	.word	index@(.nv.constant0._Z12vector_minusiPfS_)
        /*0068*/ 	.short	0x0380
        /*006a*/ 	.short	0x0018


	//----- nvinfo : EIATTR_SW_WAR
	.align		4
.L_337:
        /*006c*/ 	.byte	0x04, 0x36
        /*006e*/ 	.short	(.L_339 - .L_338)
.L_338:
        /*0070*/ 	.word	0x00000008
.L_339:


//--------------------- .nv.info._Z11copy_vectoriPiS_ --------------------------
	.section	.nv.info._Z11copy_vectoriPiS_,"",@"SHT_CUDA_INFO"
	.sectionflags	@""
	.align	4


	//----- nvinfo : EIATTR_CUDA_API_VERSION
	.align		4
        /*0000*/ 	.byte	0x04, 0x37
        /*0002*/ 	.short	(.L_341 - .L_340)
.L_340:
        /*0004*/ 	.word	0x00000082


	//----- nvinfo : EIATTR_KPARAM_INFO
	.align		4
.L_341:
        /*0008*/ 	.byte	0x04, 0x17
        /*000a*/ 	.short	(.L_343 - .L_342)
.L_342:
        /*000c*/ 	.word	0x00000000
        /*0010*/ 	.short	0x0002
        /*0012*/ 	.short	0x0010
        /*0014*/ 	.byte	0x00, 0xf5, 0x21, 0x00


	//----- nvinfo : EIATTR_KPARAM_INFO
	.align		4
.L_343:
        /*0018*/ 	.byte	0x04, 0x17
        /*001a*/ 	.short	(.L_345 - .L_344)
.L_344:
        /*001c*/ 	.word	0x00000000
        /*0020*/ 	.short	0x0001
        /*0022*/ 	.short	0x0008
        /*0024*/ 	.byte	0x00, 0xf5, 0x21, 0x00


	//----- nvinfo : EIATTR_KPARAM_INFO
	.align		4
.L_345:
        /*0028*/ 	.byte	0x04, 0x17
        /*002a*/ 	.short	(.L_347 - .L_346)
.L_346:
        /*002c*/ 	.word	0x00000000
        /*0030*/ 	.short	0x0000
        /*0032*/ 	.short	0x0000
        /*0034*/ 	.byte	0x00, 0xf0, 0x11, 0x00


	//----- nvinfo : EIATTR_SPARSE_MMA_MASK
	.align		4
.L_347:
        /*0038*/ 	.byte	0x03, 0x50
        /*003a*/ 	.short	0x0000


	//----- nvinfo : EIATTR_MAXREG_COUNT
	.align		4
        /*003c*/ 	.byte	0x03, 0x1b
        /*003e*/ 	.short	0x00ff


	//----- nvinfo : EIATTR_MERCURY_ISA_VERSION
	.align		4
        /*0040*/ 	.byte	0x03, 0x5f
        /*0042*/ 	.short	0x0101


	//----- nvinfo : EIATTR_VRC_CTA_INIT_COUNT
	.align		4
        /*0044*/ 	.byte	0x02, 0x4a
	.zero		1
	.zero		1


	//----- nvinfo : EIATTR_EXIT_INSTR_OFFSETS
	.align		4
        /*0048*/ 	.byte	0x04, 0x1c
        /*004a*/ 	.short	(.L_349 - .L_348)


	//   ....[0]....
.L_348:
        /*004c*/ 	.word	0x00000040


	//   ....[1]....
        /*0050*/ 	.word	0x00000100


	//----- nvinfo : EIATTR_CRS_STACK_SIZE
	.align		4
.L_349:
        /*0054*/ 	.byte	0x04, 0x1e
        /*0056*/ 	.short	(.L_351 - .L_350)
.L_350:
        /*0058*/ 	.word	0x00000000


	//----- nvinfo : EIATTR_CBANK_PARAM_SIZE
	.align		4
.L_351:
        /*005c*/ 	.byte	0x03, 0x19
        /*005e*/ 	.short	0x0018


	//----- nvinfo : EIATTR_PARAM_CBANK
	.align		4
        /*0060*/ 	.byte	0x04, 0x0a
        /*0062*/ 	.short	(.L_353 - .L_352)
	.align		4
.L_352:
        /*0064*/ 	.word	index@(.nv.constant0._Z11copy_vectoriPiS_)
        /*0068*/ 	.short	0x0380
        /*006a*/ 	.short	0x0018


	//----- nvinfo : EIATTR_SW_WAR
	.align		4
.L_353:
        /*006c*/ 	.byte	0x04, 0x36
        /*006e*/ 	.short	(.L_355 - .L_354)
.L_354:
        /*0070*/ 	.word	0x00000008
.L_355:


//--------------------- .nv.info._Z10copy_arrayiiPfS_ --------------------------
	.section	.nv.info._Z10copy_arrayiiPfS_,"",@"SHT_CUDA_INFO"
	.sectionflags	@""
	.align	4


	//----- nvinfo : EIATTR_CUDA_API_VERSION
	.align		4
        /*0000*/ 	.byte	0x04, 0x37
        /*0002*/ 	.short	(.L_357 - .L_356)
.L_356:
        /*0004*/ 	.word	0x00000082


	//----- nvinfo : EIATTR_KPARAM_INFO
	.align		4
.L_357:
        /*0008*/ 	.byte	0x04, 0x17
        /*000a*/ 	.short	(.L_359 - .L_358)
.L_358:
        /*000c*/ 	.word	0x00000000
        /*0010*/ 	.short	0x0003
        /*0012*/ 	.short	0x0010
        /*0014*/ 	.byte	0x00, 0xf5, 0x21, 0x00


	//----- nvinfo : EIATTR_KPARAM_INFO
	.align		4
.L_359:
        /*0018*/ 	.byte	0x04, 0x17
        /*001a*/ 	.short	(.L_361 - .L_360)
.L_360:
        /*001c*/ 	.word	0x00000000
        /*0020*/ 	.short	0x0002
        /*0022*/ 	.short	0x0008
        /*0024*/ 	.byte	0x00, 0xf5, 0x21, 0x00


	//----- nvinfo : EIATTR_KPARAM_INFO
	.align		4
.L_361:
        /*0028*/ 	.byte	0x04, 0x17
        /*002a*/ 	.short	(.L_363 - .L_362)
.L_362:
        /*002c*/ 	.word	0x00000000
        /*0030*/ 	.short	0x0001
        /*0032*/ 	.short	0x0004
        /*0034*/ 	.byte	0x00, 0xf0, 0x11, 0x00


	//----- nvinfo : EIATTR_KPARAM_INFO
	.align		4
.L_363:
        /*0038*/ 	.byte	0x04, 0x17
        /*003a*/ 	.short	(.L_365 - .L_364)
.L_364:
        /*003c*/ 	.word	0x00000000
        /*0040*/ 	.short	0x0000
        /*0042*/ 	.short	0x0000
        /*0044*/ 	.byte	0x00, 0xf0, 0x11, 0x00


	//----- nvinfo : EIATTR_SPARSE_MMA_MASK
	.align		4
.L_365:
        /*0048*/ 	.byte	0x03, 0x50
        /*004a*/ 	.short	0x0000


	//----- nvinfo : EIATTR_MAXREG_COUNT
	.align		4
        /*004c*/ 	.byte	0x03, 0x1b
        /*004e*/ 	.short	0x00ff


	//----- nvinfo : EIATTR_MERCURY_ISA_VERSION
	.align		4
        /*0050*/ 	.byte	0x03, 0x5f
        /*0052*/ 	.short	0x0101


	//----- nvinfo : EIATTR_VRC_CTA_INIT_COUNT
	.align		4
        /*0054*/ 	.byte	0x02, 0x4a
	.zero		1
	.zero		1


	//----- nvinfo : EIATTR_EXIT_INSTR_OFFSETS
	.align		4
        /*0058*/ 	.byte	0x04, 0x1c
        /*005a*/ 	.short	(.L_367 - .L_366)


	//   ....[0]....
.L_366:
        /*005c*/ 	.word	0x000000b0


	//   ....[1]....
        /*0060*/ 	.word	0x00000250


	//----- nvinfo : EIATTR_CRS_STACK_SIZE
	.align		4
.L_367:
        /*0064*/ 	.byte	0x04, 0x1e
        /*0066*/ 	.short	(.L_369 - .L_368)
.L_368:
        /*0068*/ 	.word	0x00000000


	//----- nvinfo : EIATTR_CBANK_PARAM_SIZE
	.align		4
.L_369:
        /*006c*/ 	.byte	0x03, 0x19
        /*006e*/ 	.short	0x0018


	//----- nvinfo : EIATTR_PARAM_CBANK
	.align		4
        /*0070*/ 	.byte	0x04, 0x0a
        /*0072*/ 	.short	(.L_371 - .L_370)
	.align		4
.L_370:
        /*0074*/ 	.word	index@(.nv.constant0._Z10copy_arrayiiPfS_)
        /*0078*/ 	.short	0x0380
        /*007a*/ 	.short	0x0018


	//----- nvinfo : EIATTR_SW_WAR
	.align		4
.L_371:
        /*007c*/ 	.byte	0x04, 0x36
        /*007e*/ 	.short	(.L_373 - .L_372)
.L_372:
        /*0080*/ 	.word	0x00000008
.L_373:


//--------------------- .nv.callgraph             --------------------------
	.section	.nv.callgraph,"",@"SHT_CUDA_CALLGRAPH"
	.align	4
	.sectionentsize	8
	.align		4
        /*0000*/ 	.word	0x00000000
	.align		4
        /*0004*/ 	.word	0xffffffff
	.align		4
        /*0008*/ 	.word	0x00000000
	.align		4
        /*000c*/ 	.word	0xfffffffe
	.align		4
        /*0010*/ 	.word	0x00000000
	.align		4
        /*0014*/ 	.word	0xfffffffd
	.align		4
        /*0018*/ 	.word	0x00000000
	.align		4
        /*001c*/ 	.word	0xfffffffc


//--------------------- .text._Z11collapseAnsP6float2 --------------------------
	.section	.text._Z11collapseAnsP6float2,"ax",@progbits
	.align	128
        .global         _Z11collapseAnsP6float2
        .type           _Z11collapseAnsP6float2,@function
        .size           _Z11collapseAnsP6float2,(.L_x_86 - _Z11collapseAnsP6float2)
        .other          _Z11collapseAnsP6float2,@"STO_CUDA_ENTRY STV_DEFAULT"
_Z11collapseAnsP6float2:
.text._Z11collapseAnsP6float2:
[----:B------:R-:W-:Y:S08]  /*0000*/  LDC R1, c[0x0][0x37c] ;  /* 0x0000df00ff017b82 */ /* 0x000ff00000000800 */
[----:B------:R-:W0:Y:S02]  /*0010*/  LDC R0, c[0x0][0x360] ;  /* 0x0000d800ff007b82 */ /* 0x000e240000000800 */
[----:B0-----:R-:W-:-:S13]  /*0020*/  ISETP.GE.U32.AND P0, PT, R0, 0x2, PT ;  /* 0x000000020000780c */ /* 0x001fda0003f06070 */
[----:B------:R-:W-:Y:S05]  /*0030*/  @!P0 EXIT ;  /* 0x000000000000894d */ /* 0x000fea0003800000 */
[----:B------:R-:W0:Y:S01]  /*0040*/  S2R R13, SR_TID.X ;  /* 0x00000000000d7919 */ /* 0x000e220000002100 */
[----:B------:R-:W0:Y:S01]  /*0050*/  LDC.64 R2, c[0x0][0x380] ;  /* 0x0000e000ff027b82 */ /* 0x000e220000000a00 */
[----:B------:R-:W1:Y:S02]  /*0060*/  LDCU.64 UR4, c[0x0][0x358] ;  /* 0x00006b00ff0477ac */ /* 0x000e640008000a00 */
[----:B01----:R-:W-:-:S07]  /*0070*/  IMAD.WIDE.U32 R2, R13, 0x8, R2 ;  /* 0x000000080d027825 */ /* 0x003fce00078e0002 */
.L_x_2:
[----:B------:R-:W-:Y:S01]  /*0080*/  SHF.R.U32.HI R10, RZ, 0x1, R0 ;  /* 0x00000001ff0a7819 */ /* 0x000fe20000011600 */
[----:B------:R-:W-:Y:S03]  /*0090*/  BSSY.RECONVERGENT B0, `(.L_x_0) ;  /* 0x000000e000007945 */ /* 0x000fe60003800200 */
[----:B------:R-:W-:-:S13]  /*00a0*/  ISETP.GE.U32.AND P0, PT, R13, R10, PT ;  /* 0x0000000a0d00720c */ /* 0x000fda0003f06070 */
[----:B0-----:R-:W-:Y:S05]  /*00b0*/  @P0 BRA `(.L_x_1) ;  /* 0x00000000002c0947 */ /* 0x001fea0003800000 */
[----:B------:R-:W-:Y:S01]  /*00c0*/  IMAD.WIDE.U32 R4, R10, 0x8, R2 ;  /* 0x000000080a047825 */ /* 0x000fe200078e0002 */
[----:B------:R-:W2:Y:S05]  /*00d0*/  LDG.E.64 R6, desc[UR4][R2.64] ;  /* 0x0000000402067981 */ /* 0x000eaa000c1e1b00 */
[----:B------:R-:W3:Y:S01]  /*00e0*/  LDG.E.64 R4, desc[UR4][R4.64] ;  /* 0x0000000404047981 */ /* 0x000ee2000c1e1b00 */
[----:B--2---:R-:W-:-:S04]  /*00f0*/  FMUL R9, R7, R7 ;  /* 0x0000000707097220 */ /* 0x004fc80000400000 */
[----:B------:R-:W-:Y:S01]  /*0100*/  FFMA R9, R6, R6, -R9 ;  /* 0x0000000606097223 */ /* 0x000fe20000000809 */
[----:B---3--:R-:W-:-:S04]  /*0110*/  FMUL R11, R5, R5 ;  /* 0x00000005050b7220 */ /* 0x008fc80000400000 */
[----:B------:R-:W-:-:S05]  /*0120*/  FFMA R8, R4, R4, -R11 ;  /* 0x0000000404087223 */ /* 0x000fca000000080b */
[----:B------:R-:W-:-:S04]  /*0130*/  FSETP.GEU.AND P0, PT, R9, R8, PT ;  /* 0x000000080900720b */ /* 0x000fc80003f0e000 */
[----:B------:R-:W-:Y:S02]  /*0140*/  FSEL R6, R4, R6, !P0 ;  /* 0x0000000604067208 */ /* 0x000fe40004000000 */
[----:B------:R-:W-:-:S05]  /*0150*/  FSEL R7, R5, R7, !P0 ;  /* 0x0000000705077208 */ /* 0x000fca0004000000 */
[----:B------:R0:W-:Y:S02]  /*0160*/  STG.E.64 desc[UR4][R2.64], R6 ;  /* 0x0000000602007986 */ /* 0x0001e4000c101b04 */
.L_x_1:
[----:B------:R-:W-:Y:S05]  /*0170*/  BSYNC.RECONVERGENT B0 ;  /* 0x0000000000007941 */ /* 0x000fea0003800200 */
.L_x_0:
[----:B------:R-:W-:Y:S01]  /*0180*/  BAR.SYNC.DEFER_BLOCKING 0x0 ;  /* 0x0000000000007b1d */ /* 0x000fe20000010000 */
[----:B------:R-:W-:Y:S02]  /*0190*/  ISETP.GT.U32.AND P0, PT, R0, 0x3, PT ;  /* 0x000000030000780c */ /* 0x000fe40003f04070 */
[----:B------:R-:W-:-:S11]  /*01a0*/  MOV R0, R10 ;  /* 0x0000000a00007202 */ /* 0x000fd60000000f00 */
[----:B------:R-:W-:Y:S05]  /*01b0*/  @P0 BRA `(.L_x_2) ;  /* 0xfffffffc00b00947 */ /* 0x000fea000383ffff */
[----:B------:R-:W-:Y:S05]  /*01c0*/  EXIT ;  /* 0x000000000000794d */ /* 0x000fea0003800000 */
.L_x_3:
[----:B------:R-:W-:-:S00]  /*01d0*/  BRA `(.L_x_3) ;  /* 0xfffffffc00fc7947 */ /* 0x000fc0000383ffff */
[----:B------:R-:W-:-:S00]  /*01e0*/  NOP ;  /* 0x0000000000007918 */ /* 0x000fc00000000000 */
        /* <DEDUP_REMOVED lines=9> */
.L_x_86:


//--------------------- .text._Z6reduceP6float2S0_ --------------------------
	.section	.text._Z6reduceP6float2S0_,"ax",@progbits
	.align	128
        .global         _Z6reduceP6float2S0_
        .type           _Z6reduceP6float2S0_,@function
        .size           _Z6reduceP6float2S0_,(.L_x_87 - _Z6reduceP6float2S0_)
        .other          _Z6reduceP6float2S0_,@"STO_CUDA_ENTRY STV_DEFAULT"
_Z6reduceP6float2S0_:
.text._Z6reduceP6float2S0_:
[----:B------:R-:W-:Y:S01]  /*0000*/  LDC R1, c[0x0][0x37c] ;  /* 0x0000df00ff017b82 */ /* 0x000fe20000000800 */
[----:B------:R-:W0:Y:S07]  /*0010*/  S2R R10, SR_TID.X ;  /* 0x00000000000a7919 */ /* 0x000e2e0000002100 */
[----:B------:R-:W1:Y:S01]  /*0020*/  LDC.64 R2, c[0x0][0x380] ;  /* 0x0000e000ff027b82 */ /* 0x000e620000000a00 */
[----:B------:R-:W0:Y:S01]  /*0030*/  LDCU UR8, c[0x0][0x360] ;  /* 0x00006c00ff0877ac */ /* 0x000e220008000800 */
[----:B------:R-:W0:Y:S01]  /*0040*/  S2R R13, SR_CTAID.X ;  /* 0x00000000000d7919 */ /* 0x000e220000002500 */
[----:B------:R-:W2:Y:S01]  /*0050*/  LDCU.64 UR6, c[0x0][0x358] ;  /* 0x00006b00ff0677ac */ /* 0x000ea20008000a00 */
[----:B0-----:R-:W-:-:S04]  /*0060*/  IMAD R5, R13, UR8, R10 ;  /* 0x000000080d057c24 */ /* 0x001fc8000f8e020a */
[----:B-1----:R-:W-:-:S06]  /*0070*/  IMAD.WIDE.U32 R2, R5, 0x8, R2 ;  /* 0x0000000805027825 */ /* 0x002fcc00078e0002 */
[----:B--2---:R-:W2:Y:S01]  /*0080*/  LDG.E.64 R2, desc[UR6][R2.64] ;  /* 0x0000000602027981 */ /* 0x004ea2000c1e1b00 */
[----:B------:R-:W0:Y:S01]  /*0090*/  S2UR UR5, SR_CgaCtaId ;  /* 0x00000000000579c3 */ /* 0x000e220000008800 */
[----:B------:R-:W-:Y:S01]  /*00a0*/  UMOV UR4, 0x400 ;  /* 0x0000040000047882 */ /* 0x000fe20000000000 */
[----:B------:R-:W-:Y:S02]  /*00b0*/  UISETP.GE.U32.AND UP0, UPT, UR8, 0x2, UPT ;  /* 0x000000020800788c */ /* 0x000fe4000bf06070 */
[----:B0-----:R-:W-:-:S06]  /*00c0*/  ULEA UR4, UR5, UR4, 0x18 ;  /* 0x0000000405047291 */ /* 0x001fcc000f8ec0ff */
[----:B------:R-:W-:-:S05]  /*00d0*/  LEA R0, R10, UR4, 0x3 ;  /* 0x000000040a007c11 */ /* 0x000fca000f8e18ff */
[----:B--2---:R0:W-:Y:S01]  /*00e0*/  STS.64 [R0], R2 ;  /* 0x0000000200007388 */ /* 0x0041e20000000a00 */
[----:B------:R-:W-:Y:S06]  /*00f0*/  BAR.SYNC.DEFER_BLOCKING 0x0 ;  /* 0x0000000000007b1d */ /* 0x000fec0000010000 */
[----:B------:R-:W-:Y:S05]  /*0100*/  BRA.U !UP0, `(.L_x_4) ;  /* 0x0000000108547547 */ /* 0x000fea000b800000 */
[----:B0-----:R-:W-:-:S07]  /*0110*/  IMAD.U32 R2, RZ, RZ, UR8 ;  /* 0x00000008ff027e24 */ /* 0x001fce000f8e00ff */
.L_x_7:
[----:B------:R-:W-:Y:S01]  /*0120*/  SHF.R.U32.HI R15, RZ, 0x1, R2 ;  /* 0x00000001ff0f7819 */ /* 0x000fe20000011602 */
[----:B------:R-:W-:Y:S03]  /*0130*/  BSSY.RECONVERGENT B0, `(.L_x_5) ;  /* 0x000000e000007945 */ /* 0x000fe60003800200 */
[----:B------:R-:W-:-:S13]  /*0140*/  ISETP.GE.U32.AND P0, PT, R10, R15, PT ;  /* 0x0000000f0a00720c */ /* 0x000fda0003f06070 */
[----:B0-----:R-:W-:Y:S05]  /*0150*/  @P0 BRA `(.L_x_6) ;  /* 0x00000000002c0947 */ /* 0x001fea0003800000 */
[----:B------:R-:W-:Y:S01]  /*0160*/  LEA R3, R15, R0, 0x3 ;  /* 0x000000000f037211 */ /* 0x000fe200078e18ff */
[----:B------:R-:W0:Y:S04]  /*0170*/  LDS.64 R4, [R0] ;  /* 0x0000000000047984 */ /* 0x000e280000000a00 */
[----:B------:R-:W1:Y:S01]  /*0180*/  LDS.64 R6, [R3] ;  /* 0x0000000003067984 */ /* 0x000e620000000a00 */
[----:B0-----:R-:W-:Y:S01]  /*0190*/  FMUL R9, R5, R5 ;  /* 0x0000000505097220 */ /* 0x001fe20000400000 */
[----:B-1----:R-:W-:-:S03]  /*01a0*/  FMUL R11, R7, R7 ;  /* 0x00000007070b7220 */ /* 0x002fc60000400000 */
[----:B------:R-:W-:Y:S01]  /*01b0*/  FFMA R9, R4, R4, -R9 ;  /* 0x0000000404097223 */ /* 0x000fe20000000809 */
[----:B------:R-:W-:-:S05]  /*01c0*/  FFMA R8, R6, R6, -R11 ;  /* 0x0000000606087223 */ /* 0x000fca000000080b */
[----:B------:R-:W-:-:S04]  /*01d0*/  FSETP.GEU.AND P0, PT, R9, R8, PT ;  /* 0x000000080900720b */ /* 0x000fc80003f0e000 */
[----:B------:R-:W-:Y:S02]  /*01e0*/  FSEL R4, R6, R4, !P0 ;  /* 0x0000000406047208 */ /* 0x000fe40004000000 */
[----:B------:R-:W-:-:S05]  /*01f0*/  FSEL R5, R7, R5, !P0 ;  /* 0x0000000507057208 */ /* 0x000fca0004000000 */
[----:B------:R0:W-:Y:S02]  /*0200*/  STS.64 [R0], R4 ;  /* 0x0000000400007388 */ /* 0x0001e40000000a00 */
.L_x_6:
[----:B------:R-:W-:Y:S05]  /*0210*/  BSYNC.RECONVERGENT B0 ;  /* 0x0000000000007941 */ /* 0x000fea0003800200 */
.L_x_5:
[----:B------:R-:W-:Y:S01]  /*0220*/  BAR.SYNC.DEFER_BLOCKING 0x0 ;  /* 0x0000000000007b1d */ /* 0x000fe20000010000 */
[----:B------:R-:W-:Y:S01]  /*0230*/  ISETP.GT.U32.AND P0, PT, R2, 0x3, PT ;  /* 0x000000030200780c */ /* 0x000fe20003f04070 */
[----:B------:R-:W-:-:S12]  /*0240*/  IMAD.MOV.U32 R2, RZ, RZ, R15 ;  /* 0x000000ffff027224 */ /* 0x000fd800078e000f */
[----:B------:R-:W-:Y:S05]  /*0250*/  @P0 BRA `(.L_x_7) ;  /* 0xfffffffc00b00947 */ /* 0x000fea000383ffff */
.L_x_4:
[----:B------:R-:W-:-:S13]  /*0260*/  ISETP.NE.AND P0, PT, R10, RZ, PT ;  /* 0x000000ff0a00720c */ /* 0x000fda0003f05270 */
[----:B------:R-:W-:Y:S05]  /*0270*/  @P0 EXIT ;  /* 0x000000000000094d */ /* 0x000fea0003800000 */
[----:B------:R-:W1:Y:S01]  /*0280*/  S2UR UR5, SR_CgaCtaId ;  /* 0x00000000000579c3 */ /* 0x000e620000008800 */
[----:B------:R-:W-:-:S07]  /*0290*/  UMOV UR4, 0x400 ;  /* 0x0000040000047882 */ /* 0x000fce0000000000 */
[----:B0-----:R-:W0:Y:S01]  /*02a0*/  LDC.64 R2, c[0x0][0x388] ;  /* 0x0000e200ff027b82 */ /* 0x001e220000000a00 */
[----:B-1----:R-:W-:Y:S01]  /*02b0*/  ULEA UR4, UR5, UR4, 0x18 ;  /* 0x0000000405047291 */ /* 0x002fe2000f8ec0ff */
[----:B0-----:R-:W-:-:S08]  /*02c0*/  IMAD.WIDE.U32 R2, R13, 0x8, R2 ;  /* 0x000000080d027825 */ /* 0x001fd000078e0002 */
[----:B------:R-:W0:Y:S04]  /*02d0*/  LDS.64 R4, [UR4] ;  /* 0x00000004ff047984 */ /* 0x000e280008000a00 */
[----:B0-----:R-:W-:Y:S01]  /*02e0*/  STG.E.64 desc[UR6][R2.64], R4 ;  /* 0x0000000402007986 */ /* 0x001fe2000c101b06 */
[----:B------:R-:W-:Y:S05]  /*02f0*/  EXIT ;  /* 0x000000000000794d */ /* 0x000fea0003800000 */
.L_x_8:
        /* <DEDUP_REMOVED lines=16> */
.L_x_87:


//--------------------- .text._Z9normalizeiiP6float2 --------------------------
	.section	.text._Z9normalizeiiP6float2,"ax",@progbits
	.align	128
        .global         _Z9normalizeiiP6float2
        .type           _Z9normalizeiiP6float2,@function
        .size           _Z9normalizeiiP6float2,(.L_x_85 - _Z9normalizeiiP6float2)
        .other          _Z9normalizeiiP6float2,@"STO_CUDA_ENTRY STV_DEFAULT"
_Z9normalizeiiP6float2:
.text._Z9normalizeiiP6float2:
[----:B------:R-:W-:Y:S01]  /*0000*/  LDC R1, c[0x0][0x37c] ;  /* 0x0000df00ff017b82 */ /* 0x000fe20000000800 */
[----:B------:R-:W0:Y:S07]  /*0010*/  S2R R11, SR_TID.X ;  /* 0x00000000000b7919 */ /* 0x000e2e0000002100 */
[----:B------:R-:W0:Y:S01]  /*0020*/  S2UR UR5, SR_CTAID.X ;  /* 0x00000000000579c3 */ /* 0x000e220000002500 */
[----:B------:R-:W1:Y:S01]  /*0030*/  LDCU UR4, c[0x0][0x380] ;  /* 0x00007000ff0477ac */ /* 0x000e620008000800 */
[----:B------:R-:W2:Y:S06]  /*0040*/  S2R R3, SR_TID.Y ;  /* 0x0000000000037919 */ /* 0x000eac0000002200 */
[----:B------:R-:W0:Y:S08]  /*0050*/  LDC R14, c[0x0][0x360] ;  /* 0x0000d800ff0e7b82 */ /* 0x000e300000000800 */
[----:B------:R-:W2:Y:S08]  /*0060*/  S2UR UR6, SR_CTAID.Y ;  /* 0x00000000000679c3 */ /* 0x000eb00000002600 */
[----:B------:R-:W2:Y:S01]  /*0070*/  LDC R12, c[0x0][0x364] ;  /* 0x0000d900ff0c7b82 */ /* 0x000ea20000000800 */
[----:B0-----:R-:W-:-:S05]  /*0080*/  IMAD R11, R14, UR5, R11 ;  /* 0x000000050e0b7c24 */ /* 0x001fca000f8e020b */
[----:B-1----:R-:W-:Y:S01]  /*0090*/  ISETP.GE.AND P0, PT, R11, UR4, PT ;  /* 0x000000040b007c0c */ /* 0x002fe2000bf06270 */
[----:B--2---:R-:W-:-:S12]  /*00a0*/  IMAD R10, R12, UR6, R3 ;  /* 0x000000060c0a7c24 */ /* 0x004fd8000f8e0203 */
[----:B------:R-:W-:Y:S05]  /*00b0*/  @P0 EXIT ;  /* 0x000000000000094d */ /* 0x000fea0003800000 */
[----:B------:R-:W0:Y:S01]  /*00c0*/  LDCU UR5, c[0x0][0x384] ;  /* 0x00007080ff0577ac */ /* 0x000e220008000800 */
[----:B------:R-:W1:Y:S01]  /*00d0*/  LDCU UR6, c[0x0][0x374] ;  /* 0x00006e80ff0677ac */ /* 0x000e620008000800 */
[----:B------:R-:W2:Y:S01]  /*00e0*/  LDCU UR7, c[0x0][0x370] ;  /* 0x00006e00ff0777ac */ /* 0x000ea20008000800 */
[----:B------:R-:W3:Y:S01]  /*00f0*/  LDCU.64 UR8, c[0x0][0x358] ;  /* 0x00006b00ff0877ac */ /* 0x000ee20008000a00 */
[----:B------:R-:W4:Y:S01]  /*0100*/  LDCU UR10, c[0x0][0x384] ;  /* 0x00007080ff0a77ac */ /* 0x000f220008000800 */
[----:B0-----:R-:W-:Y:S01]  /*0110*/  UIMAD UR4, UR4, UR5, URZ ;  /* 0x00000005040472a4 */ /* 0x001fe2000f8e02ff */
[----:B-1----:R-:W-:Y:S02]  /*0120*/  IMAD R12, R12, UR6, RZ ;  /* 0x000000060c0c7c24 */ /* 0x002fe4000f8e02ff */
[----:B--2---:R-:W-:-:S03]  /*0130*/  IMAD R14, R14, UR7, RZ ;  /* 0x000000070e0e7c24 */ /* 0x004fc6000f8e02ff */
[----:B---34-:R-:W-:-:S07]  /*0140*/  I2FP.F32.S32 R15, UR4 ;  /* 0x00000004000f7c45 */ /* 0x018fce0008201400 */
.L_x_16:
[----:B------:R-:W0:Y:S01]  /*0150*/  LDCU UR4, c[0x0][0x384] ;  /* 0x00007080ff0477ac */ /* 0x000e220008000800 */
[----:B------:R-:W-:Y:S01]  /*0160*/  BSSY.RECONVERGENT B0, `(.L_x_9) ;  /* 0x0000029000007945 */ /* 0x000fe20003800200 */
[----:B0-----:R-:W-:-:S13]  /*0170*/  ISETP.GE.AND P0, PT, R10, UR4, PT ;  /* 0x000000040a007c0c */ /* 0x001fda000bf06270 */
[----:B-1----:R-:W-:Y:S05]  /*0180*/  @P0 BRA `(.L_x_10) ;  /* 0x0000000000980947 */ /* 0x002fea0003800000 */
[----:B------:R-:W0:Y:S01]  /*0190*/  LDC.64 R8, c[0x0][0x388] ;  /* 0x0000e200ff087b82 */ /* 0x000e220000000a00 */
[----:B------:R-:W-:-:S07]  /*01a0*/  IMAD.MOV.U32 R13, RZ, RZ, R10 ;  /* 0x000000ffff0d7224 */ /* 0x000fce00078e000a */
.L_x_15:
[----:B-1----:R-:W-:-:S04]  /*01b0*/  IMAD R7, R11, UR10, R13 ;  /* 0x0000000a0b077c24 */ /* 0x002fc8000f8e020d */
[----:B0-----:R-:W-:-:S05]  /*01c0*/  IMAD.WIDE R6, R7, 0x8, R8 ;  /* 0x0000000807067825 */ /* 0x001fca00078e0208 */
[----:B------:R-:W2:Y:S01]  /*01d0*/  LDG.E.64 R2, desc[UR8][R6.64] ;  /* 0x0000000806027981 */ /* 0x000ea2000c1e1b00 */
[----:B------:R-:W0:Y:S01]  /*01e0*/  MUFU.RCP R0, R15 ;  /* 0x0000000f00007308 */ /* 0x000e220000001000 */
[----:B------:R-:W-:Y:S01]  /*01f0*/  IMAD.IADD R13, R12, 0x1, R13 ;  /* 0x000000010c0d7824 */ /* 0x000fe200078e020d */
[----:B------:R-:W-:Y:S04]  /*0200*/  BSSY.RECONVERGENT B1, `(.L_x_11) ;  /* 0x000000d000017945 */ /* 0x000fe80003800200 */
[----:B------:R-:W-:Y:S01]  /*0210*/  ISETP.GE.AND P2, PT, R13, UR10, PT ;  /* 0x0000000a0d007c0c */ /* 0x000fe2000bf46270 */
[----:B0-----:R-:W-:-:S04]  /*0220*/  FFMA R5, -R15, R0, 1 ;  /* 0x3f8000000f057423 */ /* 0x001fc80000000100 */
[----:B------:R-:W-:Y:S01]  /*0230*/  FFMA R5, R0, R5, R0 ;  /* 0x0000000500057223 */ /* 0x000fe20000000000 */
[----:B--2---:R-:W0:Y:S03]  /*0240*/  FCHK P0, R2, R15 ;  /* 0x0000000f02007302 */ /* 0x004e260000000000 */
[----:B------:R-:W-:-:S04]  /*0250*/  FFMA R4, R2, R5, RZ ;  /* 0x0000000502047223 */ /* 0x000fc800000000ff */
[----:B------:R-:W-:-:S04]  /*0260*/  FFMA R0, -R15, R4, R2 ;  /* 0x000000040f007223 */ /* 0x000fc80000000102 */
[----:B------:R-:W-:Y:S01]  /*0270*/  FFMA R4, R5, R0, R4 ;  /* 0x0000000005047223 */ /* 0x000fe20000000004 */
[----:B0-----:R-:W-:Y:S06]  /*0280*/  @!P0 BRA `(.L_x_12) ;  /* 0x0000000000108947 */ /* 0x001fec0003800000 */
[----:B------:R-:W-:Y:S01]  /*0290*/  IMAD.MOV.U32 R5, RZ, RZ, R15 ;  /* 0x000000ffff057224 */ /* 0x000fe200078e000f */
[----:B------:R-:W-:-:S07]  /*02a0*/  MOV R16, 0x2c0 ;  /* 0x000002c000107802 */ /* 0x000fce0000000f00 */
[----:B------:R-:W-:Y:S05]  /*02b0*/  CALL.REL.NOINC `($__internal_0_$__cuda_sm3x_div_rn_noftz_f32_slowpath) ;  /* 0x0000000000647944 */ /* 0x000fea0003c00000 */
[----:B------:R-:W-:-:S07]  /*02c0*/  IMAD.MOV.U32 R4, RZ, RZ, R0 ;  /* 0x000000ffff047224 */ /* 0x000fce00078e0000 */
.L_x_12:
[----:B------:R-:W-:Y:S05]  /*02d0*/  BSYNC.RECONVERGENT B1 ;  /* 0x0000000000017941 */ /* 0x000fea0003800200 */
.L_x_11:
[----:B------:R-:W0:Y:S01]  /*02e0*/  MUFU.RCP R0, R15 ;  /* 0x0000000f00007308 */ /* 0x000e220000001000 */
[----:B------:R-:W-:Y:S07]  /*02f0*/  BSSY.RECONVERGENT B1, `(.L_x_13) ;  /* 0x000000d000017945 */ /* 0x000fee0003800200 */
[----:B------:R-:W1:Y:S01]  /*0300*/  FCHK P0, R3, R15 ;  /* 0x0000000f03007302 */ /* 0x000e620000000000 */
[----:B0-----:R-:W-:-:S04]  /*0310*/  FFMA R5, -R15, R0, 1 ;  /* 0x3f8000000f057423 */ /* 0x001fc80000000100 */
[----:B------:R-:W-:-:S04]  /*0320*/  FFMA R17, R0, R5, R0 ;  /* 0x0000000500117223 */ /* 0x000fc80000000000 */
[----:B------:R-:W-:-:S04]  /*0330*/  FFMA R0, R3, R17, RZ ;  /* 0x0000001103007223 */ /* 0x000fc800000000ff */
[----:B------:R-:W-:-:S04]  /*0340*/  FFMA R5, -R15, R0, R3 ;  /* 0x000000000f057223 */ /* 0x000fc80000000103 */
[----:B------:R-:W-:Y:S01]  /*0350*/  FFMA R5, R17, R5, R0 ;  /* 0x0000000511057223 */ /* 0x000fe20000000000 */
[----:B-1----:R-:W-:Y:S06]  /*0360*/  @!P0 BRA `(.L_x_14) ;  /* 0x0000000000148947 */ /* 0x002fec0003800000 */
[----:B------:R-:W-:Y:S01]  /*0370*/  IMAD.MOV.U32 R2, RZ, RZ, R3 ;  /* 0x000000ffff027224 */ /* 0x000fe200078e0003 */
[----:B------:R-:W-:Y:S01]  /*0380*/  MOV R16, 0x3b0 ;  /* 0x000003b000107802 */ /* 0x000fe20000000f00 */
[----:B------:R-:W-:-:S07]  /*0390*/  IMAD.MOV.U32 R5, RZ, RZ, R15 ;  /* 0x000000ffff057224 */ /* 0x000fce00078e000f */
[----:B------:R-:W-:Y:S05]  /*03a0*/  CALL.REL.NOINC `($__internal_0_$__cuda_sm3x_div_rn_noftz_f32_slowpath) ;  /* 0x0000000000287944 */ /* 0x000fea0003c00000 */
[----:B------:R-:W-:-:S07]  /*03b0*/  IMAD.MOV.U32 R5, RZ, RZ, R0 ;  /* 0x000000ffff057224 */ /* 0x000fce00078e0000 */
.L_x_14:
[----:B------:R-:W-:Y:S05]  /*03c0*/  BSYNC.RECONVERGENT B1 ;  /* 0x0000000000017941 */ /* 0x000fea0003800200 */
.L_x_13:
[----:B------:R1:W-:Y:S01]  /*03d0*/  STG.E.64 desc[UR8][R6.64], R4 ;  /* 0x0000000406007986 */ /* 0x0003e2000c101b08 */
[----:B------:R-:W-:Y:S05]  /*03e0*/  @!P2 BRA `(.L_x_15) ;  /* 0xfffffffc0070a947 */ /* 0x000fea000383ffff */
.L_x_10:
[----:B------:R-:W-:Y:S05]  /*03f0*/  BSYNC.RECONVERGENT B0 ;  /* 0x0000000000007941 */ /* 0x000fea0003800200 */
.L_x_9:
[----:B------:R-:W0:Y:S01]  /*0400*/  LDCU UR4, c[0x0][0x380] ;  /* 0x00007000ff0477ac */ /* 0x000e220008000800 */
[----:B------:R-:W-:-:S05]  /*0410*/  IMAD.IADD R11, R14, 0x1, R11 ;  /* 0x000000010e0b7824 */ /* 0x000fca00078e020b */
[----:B0-----:R-:W-:-:S13]  /*0420*/  ISETP.GE.AND P0, PT, R11, UR4, PT ;  /* 0x000000040b007c0c */ /* 0x001fda000bf06270 */
[----:B------:R-:W-:Y:S05]  /*0430*/  @!P0 BRA `(.L_x_16) ;  /* 0xfffffffc00448947 */ /* 0x000fea000383ffff */
[----:B------:R-:W-:Y:S05]  /*0440*/  EXIT ;  /* 0x000000000000794d */ /* 0x000fea0003800000 */
        .weak           $__internal_0_$__cuda_sm3x_div_rn_noftz_f32_slowpath
        .type           $__internal_0_$__cuda_sm3x_div_rn_noftz_f32_slowpath,@function
        .size           $__internal_0_$__cuda_sm3x_div_rn_noftz_f32_slowpath,(.L_x_85 - $__internal_0_$__cuda_sm3x_div_rn_noftz_f32_slowpath)
$__internal_0_$__cuda_sm3x_div_rn_noftz_f32_slowpath:
[----:B------:R-:W-:Y:S01]  /*0450*/  SHF.R.U32.HI R17, RZ, 0x17, R5 ;  /* 0x00000017ff117819 */ /* 0x000fe20000011605 */
[----:B------:R-:W-:Y:S01]  /*0460*/  BSSY.RECONVERGENT B2, `(.L_x_17) ;  /* 0x0000062000027945 */ /* 0x000fe20003800200 */
[----:B------:R-:W-:Y:S02]  /*0470*/  SHF.R.U32.HI R0, RZ, 0x17, R2 ;  /* 0x00000017ff007819 */ /* 0x000fe40000011602 */
[----:B------:R-:W-:Y:S02]  /*0480*/  LOP3.LUT R17, R17, 0xff, RZ, 0xc0, !PT ;  /* 0x000000ff11117812 */ /* 0x000fe400078ec0ff */
[----:B------:R-:W-:-:S03]  /*0490*/  LOP3.LUT R19, R0, 0xff, RZ, 0xc0, !PT ;  /* 0x000000ff00137812 */ /* 0x000fc600078ec0ff */
[----:B------:R-:W-:Y:S02]  /*04a0*/  VIADD R20, R17, 0xffffffff ;  /* 0xffffffff11147836 */ /* 0x000fe40000000000 */
[----:B------:R-:W-:-:S03]  /*04b0*/  VIADD R0, R19, 0xffffffff ;  /* 0xffffffff13007836 */ /* 0x000fc60000000000 */
[----:B------:R-:W-:-:S04]  /*04c0*/  ISETP.GT.U32.AND P0, PT, R20, 0xfd, PT ;  /* 0x000000fd1400780c */ /* 0x000fc80003f04070 */
[----:B------:R-:W-:-:S13]  /*04d0*/  ISETP.GT.U32.OR P0, PT, R0, 0xfd, P0 ;  /* 0x000000fd0000780c */ /* 0x000fda0000704470 */
[----:B------:R-:W-:Y:S01]  /*04e0*/  @!P0 IMAD.MOV.U32 R18, RZ, RZ, RZ ;  /* 0x000000ffff128224 */ /* 0x000fe200078e00ff */
[----:B------:R-:W-:Y:S06]  /*04f0*/  @!P0 BRA `(.L_x_18) ;  /* 0x00000000005c8947 */ /* 0x000fec0003800000 */
[----:B------:R-:W-:Y:S02]  /*0500*/  FSETP.GTU.FTZ.AND P0, PT, |R2|, +INF , PT ;  /* 0x7f8000000200780b */ /* 0x000fe40003f1c200 */
[----:B------:R-:W-:-:S04]  /*0510*/  FSETP.GTU.FTZ.AND P1, PT, |R5|, +INF , PT ;  /* 0x7f8000000500780b */ /* 0x000fc80003f3c200 */
[----:B------:R-:W-:-:S13]  /*0520*/  PLOP3.LUT P0, PT, P0, P1, PT, 0xf8, 0x8f ;  /* 0x00000000008f781c */ /* 0x000fda0000703f70 */
[----:B------:R-:W-:Y:S05]  /*0530*/  @P0 BRA `(.L_x_19) ;  /* 0x00000004004c0947 */ /* 0x000fea0003800000 */
[----:B------:R-:W-:-:S13]  /*0540*/  LOP3.LUT P0, RZ, R5, 0x7fffffff, R2, 0xc8, !PT ;  /* 0x7fffffff05ff7812 */ /* 0x000fda000780c802 */
[----:B------:R-:W-:Y:S05]  /*0550*/  @!P0 BRA `(.L_x_20) ;  /* 0x00000004003c8947 */ /* 0x000fea0003800000 */
[C---:B------:R-:W-:Y:S02]  /*0560*/  FSETP.NEU.FTZ.AND P3, PT, |R2|.reuse, +INF , PT ;  /* 0x7f8000000200780b */ /* 0x040fe40003f7d200 */
[----:B------:R-:W-:Y:S02]  /*0570*/  FSETP.NEU.FTZ.AND P1, PT, |R5|, +INF , PT ;  /* 0x7f8000000500780b */ /* 0x000fe40003f3d200 */
[----:B------:R-:W-:-:S11]  /*0580*/  FSETP.NEU.FTZ.AND P0, PT, |R2|, +INF , PT ;  /* 0x7f8000000200780b */ /* 0x000fd60003f1d200 */
[----:B------:R-:W-:Y:S05]  /*0590*/  @!P1 BRA !P3, `(.L_x_20) ;  /* 0x00000004002c9947 */ /* 0x000fea0005800000 */
[----:B------:R-:W-:-:S04]  /*05a0*/  LOP3.LUT P3, RZ, R2, 0x7fffffff, RZ, 0xc0, !PT ;  /* 0x7fffffff02ff7812 */ /* 0x000fc8000786c0ff */
[----:B------:R-:W-:-:S13]  /*05b0*/  PLOP3.LUT P1, PT, P1, P3, PT, 0x2f, 0xf2 ;  /* 0x0000000000f2781c */ /* 0x000fda0000f26577 */
[----:B------:R-:W-:Y:S05]  /*05c0*/  @P1 BRA `(.L_x_21) ;  /* 0x0000000400181947 */ /* 0x000fea0003800000 */
[----:B------:R-:W-:-:S04]  /*05d0*/  LOP3.LUT P1, RZ, R5, 0x7fffffff, RZ, 0xc0, !PT ;  /* 0x7fffffff05ff7812 */ /* 0x000fc8000782c0ff */
[----:B------:R-:W-:-:S13]  /*05e0*/  PLOP3.LUT P0, PT, P0, P1, PT, 0x2f, 0xf2 ;  /* 0x0000000000f2781c */ /* 0x000fda0000702577 */
[----:B------:R-:W-:Y:S05]  /*05f0*/  @P0 BRA `(.L_x_22) ;  /* 0x0000000400000947 */ /* 0x000fea0003800000 */
[----:B------:R-:W-:Y:S02]  /*0600*/  ISETP.GE.AND P0, PT, R0, RZ, PT ;  /* 0x000000ff0000720c */ /* 0x000fe40003f06270 */
[----:B------:R-:W-:-:S11]  /*0610*/  ISETP.GE.AND P1, PT, R20, RZ, PT ;  /* 0x000000ff1400720c */ /* 0x000fd60003f26270 */
[----:B------:R-:W-:Y:S02]  /*0620*/  @P0 IMAD.MOV.U32 R18, RZ, RZ, RZ ;  /* 0x000000ffff120224 */ /* 0x000fe400078e00ff */
[----:B------:R-:W-:Y:S01]  /*0630*/  @!P0 FFMA R2, R2, 1.84467440737095516160e+19, RZ ;  /* 0x5f80000002028823 */ /* 0x000fe200000000ff */
[----:B------:R-:W-:Y:S02]  /*0640*/  @!P0 IMAD.MOV.U32 R18, RZ, RZ, -0x40 ;  /* 0xffffffc0ff128424 */ /* 0x000fe400078e00ff */
[----:B------:R-:W-:Y:S02]  /*0650*/  @!P1 FFMA R5, R5, 1.84467440737095516160e+19, RZ ;  /* 0x5f80000005059823 */ /* 0x000fe400000000ff */
[----:B------:R-:W-:-:S07]  /*0660*/  @!P1 VIADD R18, R18, 0x40 ;  /* 0x0000004012129836 */ /* 0x000fce0000000000 */
.L_x_18:
[----:B------:R-:W-:Y:S01]  /*0670*/  LEA R0, R17, 0xc0800000, 0x17 ;  /* 0xc080000011007811 */ /* 0x000fe200078eb8ff */
[----:B------:R-:W-:Y:S01]  /*0680*/  VIADD R19, R19, 0xffffff81 ;  /* 0xffffff8113137836 */ /* 0x000fe20000000000 */
[----:B------:R-:W-:Y:S03]  /*0690*/  BSSY.RECONVERGENT B3, `(.L_x_23) ;  /* 0x0000035000037945 */ /* 0x000fe60003800200 */
[----:B------:R-:W-:Y:S02]  /*06a0*/  IMAD.IADD R20, R5, 0x1, -R0 ;  /* 0x0000000105147824 */ /* 0x000fe400078e0a00 */
[C---:B------:R-:W-:Y:S01]  /*06b0*/  IMAD R0, R19.reuse, -0x800000, R2 ;  /* 0xff80000013007824 */ /* 0x040fe200078e0202 */
[----:B------:R-:W-:Y:S01]  /*06c0*/  IADD3 R19, PT, PT, R19, 0x7f, -R17 ;  /* 0x0000007f13137810 */ /* 0x000fe20007ffe811 */
[----:B------:R-:W0:Y:S01]  /*06d0*/  MUFU.RCP R5, R20 ;  /* 0x0000001400057308 */ /* 0x000e220000001000 */
[----:B------:R-:W-:-:S03]  /*06e0*/  FADD.FTZ R21, -R20, -RZ ;  /* 0x800000ff14157221 */ /* 0x000fc60000010100 */
[----:B------:R-:W-:Y:S02]  /*06f0*/  IMAD.IADD R19, R19, 0x1, R18 ;  /* 0x0000000113137824 */ /* 0x000fe400078e0212 */
[----:B0-----:R-:W-:-:S04]  /*0700*/  FFMA R22, R5, R21, 1 ;  /* 0x3f80000005167423 */ /* 0x001fc80000000015 */
[----:B------:R-:W-:-:S04]  /*0710*/  FFMA R5, R5, R22, R5 ;  /* 0x0000001605057223 */ /* 0x000fc80000000005 */
[----:B------:R-:W-:-:S04]  /*0720*/  FFMA R2, R0, R5, RZ ;  /* 0x0000000500027223 */ /* 0x000fc800000000ff */
[----:B------:R-:W-:-:S04]  /*0730*/  FFMA R22, R21, R2, R0 ;  /* 0x0000000215167223 */ /* 0x000fc80000000000 */
[----:B------:R-:W-:-:S04]  /*0740*/  FFMA R2, R5, R22, R2 ;  /* 0x0000001605027223 */ /* 0x000fc80000000002 */
[----:B------:R-:W-:-:S04]  /*0750*/  FFMA R21, R21, R2, R0 ;  /* 0x0000000215157223 */ /* 0x000fc80000000000 */
[----:B------:R-:W-:-:S05]  /*0760*/  FFMA R0, R5, R21, R2 ;  /* 0x0000001505007223 */ /* 0x000fca0000000002 */
[----:B------:R-:W-:-:S04]  /*0770*/  SHF.R.U32.HI R17, RZ, 0x17, R0 ;  /* 0x00000017ff117819 */ /* 0x000fc80000011600 */
[----:B------:R-:W-:-:S05]  /*0780*/  LOP3.LUT R17, R17, 0xff, RZ, 0xc0, !PT ;  /* 0x000000ff11117812 */ /* 0x000fca00078ec0ff */
[----:B------:R-:W-:-:S04]  /*0790*/  IMAD.IADD R20, R17, 0x1, R19 ;  /* 0x0000000111147824 */ /* 0x000fc800078e0213 */
[----:B------:R-:W-:-:S05]  /*07a0*/  VIADD R17, R20, 0xffffffff ;  /* 0xffffffff14117836 */ /* 0x000fca0000000000 */
[----:B------:R-:W-:-:S13]  /*07b0*/  ISETP.GE.U32.AND P0, PT, R17, 0xfe, PT ;  /* 0x000000fe1100780c */ /* 0x000fda0003f06070 */
[----:B------:R-:W-:Y:S05]  /*07c0*/  @!P0 BRA `(.L_x_24) ;  /* 0x0000000000808947 */ /* 0x000fea0003800000 */
[----:B------:R-:W-:-:S13]  /*07d0*/  ISETP.GT.AND P0, PT, R20, 0xfe, PT ;  /* 0x000000fe1400780c */ /* 0x000fda0003f04270 */
[----:B------:R-:W-:Y:S05]  /*07e0*/  @P0 BRA `(.L_x_25) ;  /* 0x00000000006c0947 */ /* 0x000fea0003800000 */
[----:B------:R-:W-:-:S13]  /*07f0*/  ISETP.GE.AND P0, PT, R20, 0x1, PT ;  /* 0x000000011400780c */ /* 0x000fda0003f06270 */
[----:B------:R-:W-:Y:S05]  /*0800*/  @P0 BRA `(.L_x_26) ;  /* 0x0000000000740947 */ /* 0x000fea0003800000 */
[----:B------:R-:W-:Y:S02]  /*0810*/  ISETP.GE.AND P0, PT, R20, -0x18, PT ;  /* 0xffffffe81400780c */ /* 0x000fe40003f06270 */
[----:B------:R-:W-:-:S11]  /*0820*/  LOP3.LUT R0, R0, 0x80000000, RZ, 0xc0, !PT ;  /* 0x8000000000007812 */ /* 0x000fd600078ec0ff */
[----:B------:R-:W-:Y:S05]  /*0830*/  @!P0 BRA `(.L_x_26) ;  /* 0x0000000000688947 */ /* 0x000fea0003800000 */
[-C--:B------:R-:W-:Y:S01]  /*0840*/  FFMA.RZ R17, R5, R21.reuse, R2 ;  /* 0x0000001505117223 */ /* 0x080fe2000000c002 */
[----:B------:R-:W-:Y:S01]  /*0850*/  IMAD.MOV R19, RZ, RZ, -R20 ;  /* 0x000000ffff137224 */ /* 0x000fe200078e0a14 */
[C---:B------:R-:W-:Y:S02]  /*0860*/  ISETP.NE.AND P3, PT, R20.reuse, RZ, PT ;  /* 0x000000ff1400720c */ /* 0x040fe40003f65270 */
[C---:B------:R-:W-:Y:S02]  /*0870*/  ISETP.NE.AND P1, PT, R20.reuse, RZ, PT ;  /* 0x000000ff1400720c */ /* 0x040fe40003f25270 */
[----:B------:R-:W-:Y:S01]  /*0880*/  LOP3.LUT R18, R17, 0x7fffff, RZ, 0xc0, !PT ;  /* 0x007fffff11127812 */ /* 0x000fe200078ec0ff */
[CCC-:B------:R-:W-:Y:S01]  /*0890*/  FFMA.RP R17, R5.reuse, R21.reuse, R2.reuse ;  /* 0x0000001505117223 */ /* 0x1c0fe20000008002 */
[----:B------:R-:W-:Y:S01]  /*08a0*/  FFMA.RM R2, R5, R21, R2 ;  /* 0x0000001505027223 */ /* 0x000fe20000004002 */
[----:B------:R-:W-:Y:S01]  /*08b0*/  VIADD R5, R20, 0x20 ;  /* 0x0000002014057836 */ /* 0x000fe20000000000 */
[----:B------:R-:W-:-:S03]  /*08c0*/  LOP3.LUT R18, R18, 0x800000, RZ, 0xfc, !PT ;  /* 0x0080000012127812 */ /* 0x000fc600078efcff */
[----:B------:R-:W-:Y:S02]  /*08d0*/  FSETP.NEU.FTZ.AND P0, PT, R17, R2, PT ;  /* 0x000000021100720b */ /* 0x000fe40003f1d000 */
[----:B------:R-:W-:Y:S02]  /*08e0*/  SHF.L.U32 R5, R18, R5, RZ ;  /* 0x0000000512057219 */ /* 0x000fe400000006ff */
[----:B------:R-:W-:Y:S02]  /*08f0*/  SEL R17, R19, RZ, P3 ;  /* 0x000000ff13117207 */ /* 0x000fe40001800000 */
[----:B------:R-:W-:Y:S02]  /*0900*/  ISETP.NE.AND P1, PT, R5, RZ, P1 ;  /* 0x000000ff0500720c */ /* 0x000fe40000f25270 */
[----:B------:R-:W-:Y:S02]  /*0910*/  SHF.R.U32.HI R17, RZ, R17, R18 ;  /* 0x00000011ff117219 */ /* 0x000fe40000011612 */
[----:B------:R-:W-:-:S02]  /*0920*/  PLOP3.LUT P0, PT, P0, P1, PT, 0xf8, 0x8f ;  /* 0x00000000008f781c */ /* 0x000fc40000703f70 */
[----:B------:R-:W-:Y:S02]  /*0930*/  SHF.R.U32.HI R5, RZ, 0x1, R17 ;  /* 0x00000001ff057819 */ /* 0x000fe40000011611 */
[----:B------:R-:W-:-:S04]  /*0940*/  SEL R2, RZ, 0x1, !P0 ;  /* 0x00000001ff027807 */ /* 0x000fc80004000000 */
[----:B------:R-:W-:-:S04]  /*0950*/  LOP3.LUT R2, R2, 0x1, R5, 0xf8, !PT ;  /* 0x0000000102027812 */ /* 0x000fc800078ef805 */
[----:B------:R-:W-:-:S05]  /*0960*/  LOP3.LUT R2, R2, R17, RZ, 0xc0, !PT ;  /* 0x0000001102027212 */ /* 0x000fca00078ec0ff */
[----:B------:R-:W-:-:S05]  /*0970*/  IMAD.IADD R5, R5, 0x1, R2 ;  /* 0x0000000105057824 */ /* 0x000fca00078e0202 */
[----:B------:R-:W-:Y:S01]  /*0980*/  LOP3.LUT R0, R5, R0, RZ, 0xfc, !PT ;  /* 0x0000000005007212 */ /* 0x000fe200078efcff */
[----:B------:R-:W-:Y:S06]  /*0990*/  BRA `(.L_x_26) ;  /* 0x0000000000107947 */ /* 0x000fec0003800000 */
.L_x_25:
[----:B------:R-:W-:-:S04]  /*09a0*/  LOP3.LUT R0, R0, 0x80000000, RZ, 0xc0, !PT ;  /* 0x8000000000007812 */ /* 0x000fc800078ec0ff */
[----:B------:R-:W-:Y:S01]  /*09b0*/  LOP3.LUT R0, R0, 0x7f800000, RZ, 0xfc, !PT ;  /* 0x7f80000000007812 */ /* 0x000fe200078efcff */
[----:B------:R-:W-:Y:S06]  /*09c0*/  BRA `(.L_x_26) ;  /* 0x0000000000047947 */ /* 0x000fec0003800000 */
.L_x_24:
[----:B------:R-:W-:-:S07]  /*09d0*/  IMAD R0, R19, 0x800000, R0 ;  /* 0x0080000013007824 */ /* 0x000fce00078e0200 */
.L_x_26:
[----:B------:R-:W-:Y:S05]  /*09e0*/  BSYNC.RECONVERGENT B3 ;  /* 0x0000000000037941 */ /* 0x000fea0003800200 */
.L_x_23:
[----:B------:R-:W-:Y:S05]  /*09f0*/  BRA `(.L_x_27) ;  /* 0x0000000000207947 */ /* 0x000fea0003800000 */
.L_x_22:
[----:B------:R-:W-:-:S04]  /*0a00*/  LOP3.LUT R0, R5, 0x80000000, R2, 0x48, !PT ;  /* 0x8000000005007812 */ /* 0x000fc800078e4802 */
[----:B------:R-:W-:Y:S01]  /*0a10*/  LOP3.LUT R0, R0, 0x7f800000, RZ, 0xfc, !PT ;  /* 0x7f80000000007812 */ /* 0x000fe200078efcff */
[----:B------:R-:W-:Y:S06]  /*0a20*/  BRA `(.L_x_27) ;  /* 0x0000000000147947 */ /* 0x000fec0003800000 */
.L_x_21:
[----:B------:R-:W-:Y:S01]  /*0a30*/  LOP3.LUT R0, R5, 0x80000000, R2, 0x48, !PT ;  /* 0x8000000005007812 */ /* 0x000fe200078e4802 */
[----:B------:R-:W-:Y:S06]  /*0a40*/  BRA `(.L_x_27) ;  /* 0x00000000000c7947 */ /* 0x000fec0003800000 */
.L_x_20:
[----:B------:R-:W0:Y:S01]  /*0a50*/  MUFU.RSQ R0, -QNAN ;  /* 0xffc0000000007908 */ /* 0x000e220000001400 */
[----:B------:R-:W-:Y:S05]  /*0a60*/  BRA `(.L_x_27) ;  /* 0x0000000000047947 */ /* 0x000fea0003800000 */
.L_x_19:
[----:B------:R-:W-:-:S07]  /*0a70*/  FADD.FTZ R0, R2, R5 ;  /* 0x0000000502007221 */ /* 0x000fce0000010000 */
.L_x_27:
[----:B------:R-:W-:Y:S05]  /*0a80*/  BSYNC.RECONVERGENT B2 ;  /* 0x0000000000027941 */ /* 0x000fea0003800200 */
.L_x_17:
[----:B------:R-:W-:-:S04]  /*0a90*/  IMAD.MOV.U32 R17, RZ, RZ, 0x0 ;  /* 0x00000000ff117424 */ /* 0x000fc800078e00ff */
[----:B0-----:R-:W-:Y:S05]  /*0aa0*/  RET.REL.NODEC R16 `(_Z9normalizeiiP6float2) ;  /* 0xfffffff410547950 */ /* 0x001fea0003c3ffff */
.L_x_28:
        /* <DEDUP_REMOVED lines=13> */
.L_x_85:


//--------------------- .text._Z26multiply_kernel_additionaliiP6float2S0_S0_f --------------------------
	.section	.text._Z26multiply_kernel_additionaliiP6float2S0_S0_f,"ax",@progbits
	.align	128
        .global         _Z26multiply_kernel_additionaliiP6float2S0_S0_f
        .type           _Z26multiply_kernel_additionaliiP6float2S0_S0_f,@function
        .size           _Z26multiply_kernel_additionaliiP6float2S0_S0_f,(.L_x_89 - _Z26multiply_kernel_additionaliiP6float2S0_S0_f)
        .other          _Z26multiply_kernel_additionaliiP6float2S0_S0_f,@"STO_CUDA_ENTRY STV_DEFAULT"
_Z26multiply_kernel_additionaliiP6float2S0_S0_f:
.text._Z26multiply_kernel_additionaliiP6float2S0_S0_f:
        /* <DEDUP_REMOVED lines=14> */
[----:B------:R-:W2:Y:S01]  /*00e0*/  LDCU.64 UR6, c[0x0][0x358] ;  /* 0x00006b00ff0677ac */ /* 0x000ea20008000a00 */
[----:B------:R-:W3:Y:S01]  /*00f0*/  LDCU UR8, c[0x0][0x3a0] ;  /* 0x00007400ff0877ac */ /* 0x000ee20008000800 */
[----:B0-----:R-:W-:Y:S02]  /*0100*/  IMAD R11, R11, UR4, RZ ;  /* 0x000000040b0b7c24 */ /* 0x001fe4000f8e02ff */
[----:B-12---:R-:W-:-:S07]  /*0110*/  IMAD R17, R17, UR5, RZ ;  /* 0x0000000511117c24 */ /* 0x006fce000f8e02ff */
.L_x_32:
[----:B------:R-:W0:Y:S01]  /*0120*/  LDC R23, c[0x0][0x384] ;  /* 0x0000e100ff177b82 */ /* 0x000e220000000800 */
[----:B------:R-:W-:Y:S01]  /*0130*/  BSSY.RECONVERGENT B0, `(.L_x_29) ;  /* 0x0000017000007945 */ /* 0x000fe20003800200 */
[----:B0-----:R-:W-:-:S13]  /*0140*/  ISETP.GE.AND P0, PT, R0, R23, PT ;  /* 0x000000170000720c */ /* 0x001fda0003f06270 */
[----:B----4-:R-:W-:Y:S05]  /*0150*/  @P0 BRA `(.L_x_30) ;  /* 0x0000000000500947 */ /* 0x010fea0003800000 */
[----:B------:R-:W0:Y:S01]  /*0160*/  LDC.64 R2, c[0x0][0x388] ;  /* 0x0000e200ff027b82 */ /* 0x000e220000000a00 */
[----:B------:R-:W-:-:S07]  /*0170*/  MOV R16, R0 ;  /* 0x0000000000107202 */ /* 0x000fce0000000f00 */
[----:B------:R-:W1:Y:S08]  /*0180*/  LDC.64 R4, c[0x0][0x390] ;  /* 0x0000e400ff047b82 */ /* 0x000e700000000a00 */
[----:B------:R-:W2:Y:S02]  /*0190*/  LDC.64 R6, c[0x0][0x398] ;  /* 0x0000e600ff067b82 */ /* 0x000ea40000000a00 */
.L_x_31:
[----:B----4-:R-:W-:-:S04]  /*01a0*/  IMAD R15, R10, R23, R16 ;  /* 0x000000170a0f7224 */ /* 0x010fc800078e0210 */
[----:B-1----:R-:W-:-:S04]  /*01b0*/  IMAD.WIDE R8, R15, 0x8, R4 ;  /* 0x000000080f087825 */ /* 0x002fc800078e0204 */
[----:B--2---:R-:W-:Y:S02]  /*01c0*/  IMAD.WIDE R12, R15, 0x8, R6 ;  /* 0x000000080f0c7825 */ /* 0x004fe400078e0206 */
[----:B------:R-:W2:Y:S04]  /*01d0*/  LDG.E.64 R8, desc[UR6][R8.64] ;  /* 0x0000000608087981 */ /* 0x000ea8000c1e1b00 */
[----:B------:R-:W2:Y:S01]  /*01e0*/  LDG.E.64 R12, desc[UR6][R12.64] ;  /* 0x000000060c0c7981 */ /* 0x000ea2000c1e1b00 */
[----:B------:R-:W-:-:S04]  /*01f0*/  IADD3 R16, PT, PT, R11, R16, RZ ;  /* 0x000000100b107210 */ /* 0x000fc80007ffe0ff */
[----:B------:R-:W-:Y:S01]  /*0200*/  ISETP.GE.AND P0, PT, R16, R23, PT ;  /* 0x000000171000720c */ /* 0x000fe20003f06270 */
[-C--:B--2---:R-:W-:Y:S01]  /*0210*/  FMUL R19, R9, R13.reuse ;  /* 0x0000000d09137220 */ /* 0x084fe20000400000 */
[----:B------:R-:W-:-:S03]  /*0220*/  FMUL R14, R8, R13 ;  /* 0x0000000d080e7220 */ /* 0x000fc60000400000 */
[-C--:B------:R-:W-:Y:S01]  /*0230*/  FFMA R19, R8, R12.reuse, -R19 ;  /* 0x0000000c08137223 */ /* 0x080fe20000000813 */
[----:B------:R-:W-:Y:S01]  /*0240*/  FFMA R18, R9, R12, R14 ;  /* 0x0000000c09127223 */ /* 0x000fe2000000000e */
[----:B0-----:R-:W-:-:S04]  /*0250*/  IMAD.WIDE R14, R15, 0x8, R2 ;  /* 0x000000080f0e7825 */ /* 0x001fc800078e0202 */
[----:B---3--:R-:W-:Y:S01]  /*0260*/  FMUL R20, R19, UR8 ;  /* 0x0000000813147c20 */ /* 0x008fe20008400000 */
[----:B------:R-:W-:-:S05]  /*0270*/  FMUL R21, R18, UR8 ;  /* 0x0000000812157c20 */ /* 0x000fca0008400000 */
[----:B------:R4:W-:Y:S01]  /*0280*/  STG.E.64 desc[UR6][R14.64], R20 ;  /* 0x000000140e007986 */ /* 0x0009e2000c101b06 */
[----:B------:R-:W-:Y:S05]  /*0290*/  @!P0 BRA `(.L_x_31) ;  /* 0xfffffffc00c08947 */ /* 0x000fea000383ffff */
.L_x_30:
[----:B---3--:R-:W-:Y:S05]  /*02a0*/  BSYNC.RECONVERGENT B0 ;  /* 0x0000000000007941 */ /* 0x008fea0003800200 */
.L_x_29:
[----:B------:R-:W0:Y:S01]  /*02b0*/  LDCU UR4, c[0x0][0x380] ;  /* 0x00007000ff0477ac */ /* 0x000e220008000800 */
[----:B------:R-:W-:-:S04]  /*02c0*/  IADD3 R10, PT, PT, R17, R10, RZ ;  /* 0x0000000a110a7210 */ /* 0x000fc80007ffe0ff */
[----:B0-----:R-:W-:-:S13]  /*02d0*/  ISETP.GE.AND P0, PT, R10, UR4, PT ;  /* 0x000000040a007c0c */ /* 0x001fda000bf06270 */
[----:B------:R-:W-:Y:S05]  /*02e0*/  @!P0 BRA `(.L_x_32) ;  /* 0xfffffffc008c8947 */ /* 0x000fea000383ffff */
[----:B------:R-:W-:Y:S05]  /*02f0*/  EXIT ;  /* 0x000000000000794d */ /* 0x000fea0003800000 */
.L_x_33:
        /* <DEDUP_REMOVED lines=16> */
.L_x_89:


//--------------------- .text._Z7reverseiiP6float2S0_ --------------------------
	.section	.text._Z7reverseiiP6float2S0_,"ax",@progbits
	.align	128
        .global         _Z7reverseiiP6float2S0_
        .type           _Z7reverseiiP6float2S0_,@function
        .size           _Z7reverseiiP6float2S0_,(.L_x_90 - _Z7reverseiiP6float2S0_)
        .other          _Z7reverseiiP6float2S0_,@"STO_CUDA_ENTRY STV_DEFAULT"
_Z7reverseiiP6float2S0_:
.text._Z7reverseiiP6float2S0_:
        /* <DEDUP_REMOVED lines=18> */
.L_x_37:
[----:B------:R-:W0:Y:S01]  /*0120*/  LDC R15, c[0x0][0x384] ;  /* 0x0000e100ff0f7b82 */ /* 0x000e220000000800 */
[----:B------:R-:W-:Y:S01]  /*0130*/  BSSY.RECONVERGENT B0, `(.L_x_34) ;  /* 0x0000010000007945 */ /* 0x000fe20003800200 */
[----:B0-----:R-:W-:-:S13]  /*0140*/  ISETP.GE.AND P0, PT, R10, R15, PT ;  /* 0x0000000f0a00720c */ /* 0x001fda0003f06270 */
[----:B--2---:R-:W-:Y:S05]  /*0150*/  @P0 BRA `(.L_x_35) ;  /* 0x0000000000340947 */ /* 0x004fea0003800000 */
[----:B------:R-:W0:Y:S01]  /*0160*/  LDC.64 R6, c[0x0][0x388] ;  /* 0x0000e200ff067b82 */ /* 0x000e220000000a00 */
[----:B------:R-:W-:-:S07]  /*0170*/  MOV R12, R10 ;  /* 0x0000000a000c7202 */ /* 0x000fce0000000f00 */
[----:B------:R-:W1:Y:S02]  /*0180*/  LDC.64 R8, c[0x0][0x390] ;  /* 0x0000e400ff087b82 */ /* 0x000e640000000a00 */
.L_x_36:
[----:B--2---:R-:W-:-:S05]  /*0190*/  IMAD R3, R0, R15, R12 ;  /* 0x0000000f00037224 */ /* 0x004fca00078e020c */
[----:B------:R-:W-:-:S05]  /*01a0*/  LOP3.LUT R2, RZ, R3, RZ, 0x33, !PT ;  /* 0x00000003ff027212 */ /* 0x000fca00078e33ff */
[----:B---3--:R-:W-:-:S04]  /*01b0*/  IMAD R5, R15, UR8, R2 ;  /* 0x000000080f057c24 */ /* 0x008fc8000f8e0202 */
[----:B-1----:R-:W-:-:S06]  /*01c0*/  IMAD.WIDE R4, R5, 0x8, R8 ;  /* 0x0000000805047825 */ /* 0x002fcc00078e0208 */
[----:B------:R-:W2:Y:S01]  /*01d0*/  LDG.E.64 R4, desc[UR6][R4.64] ;  /* 0x0000000604047981 */ /* 0x000ea2000c1e1b00 */
[----:B0-----:R-:W-:Y:S01]  /*01e0*/  IMAD.WIDE R2, R3, 0x8, R6 ;  /* 0x0000000803027825 */ /* 0x001fe200078e0206 */
[----:B------:R-:W-:-:S04]  /*01f0*/  IADD3 R12, PT, PT, R11, R12, RZ ;  /* 0x0000000c0b0c7210 */ /* 0x000fc80007ffe0ff */
[----:B------:R-:W-:Y:S01]  /*0200*/  ISETP.GE.AND P0, PT, R12, R15, PT ;  /* 0x0000000f0c00720c */ /* 0x000fe20003f06270 */
[----:B--2---:R2:W-:-:S12]  /*0210*/  STG.E.64 desc[UR6][R2.64], R4 ;  /* 0x0000000402007986 */ /* 0x0045d8000c101b06 */
[----:B------:R-:W-:Y:S05]  /*0220*/  @!P0 BRA `(.L_x_36) ;  /* 0xfffffffc00d88947 */ /* 0x000fea000383ffff */
.L_x_35:
[----:B---3--:R-:W-:Y:S05]  /*0230*/  BSYNC.RECONVERGENT B0 ;  /* 0x0000000000007941 */ /* 0x008fea0003800200 */
.L_x_34:
[----:B------:R-:W0:Y:S01]  /*0240*/  LDCU UR4, c[0x0][0x380] ;  /* 0x00007000ff0477ac */ /* 0x000e220008000800 */
[----:B------:R-:W-:-:S04]  /*0250*/  IADD3 R0, PT, PT, R13, R0, RZ ;  /* 0x000000000d007210 */ /* 0x000fc80007ffe0ff */
[----:B0-----:R-:W-:-:S13]  /*0260*/  ISETP.GE.AND P0, PT, R0, UR4, PT ;  /* 0x0000000400007c0c */ /* 0x001fda000bf06270 */
[----:B------:R-:W-:Y:S05]  /*0270*/  @!P0 BRA `(.L_x_37) ;  /* 0xfffffffc00a88947 */ /* 0x000fea000383ffff */
[----:B------:R-:W-:Y:S05]  /*0280*/  EXIT ;  /* 0x000000000000794d */ /* 0x000fea0003800000 */
.L_x_38:
        /* <DEDUP_REMOVED lines=15> */
.L_x_90:


//--------------------- .text._Z9circshiftiiP6float2S0_ --------------------------
	.section	.text._Z9circshiftiiP6float2S0_,"ax",@progbits
	.align	128
        .global         _Z9circshiftiiP6float2S0_
        .type           _Z9circshiftiiP6float2S0_,@function
        .size           _Z9circshiftiiP6float2S0_,(.L_x_91 - _Z9circshiftiiP6float2S0_)
        .other          _Z9circshiftiiP6float2S0_,@"STO_CUDA_ENTRY STV_DEFAULT"
_Z9circshiftiiP6float2S0_:
.text._Z9circshiftiiP6float2S0_:
        /* <DEDUP_REMOVED lines=15> */
[----:B------:R-:W-:Y:S01]  /*00f0*/  ULEA.HI UR4, UR4, UR4, URZ, 0x1 ;  /* 0x0000000404047291 */ /* 0x000fe2000f8f08ff */
[----:B------:R-:W3:Y:S01]  /*0100*/  LDCU.64 UR8, c[0x0][0x358] ;  /* 0x00006b00ff0877ac */ /* 0x000ee20008000a00 */
[----:B0-----:R-:W-:Y:S01]  /*0110*/  ULEA.HI UR5, UR5, UR5, URZ, 0x1 ;  /* 0x0000000505057291 */ /* 0x001fe2000f8f08ff */
[----:B------:R-:W0:Y:S01]  /*0120*/  LDCU UR10, c[0x0][0x384] ;  /* 0x00007080ff0a77ac */ /* 0x000e220008000800 */
[----:B-1----:R-:W-:Y:S01]  /*0130*/  IMAD R13, R13, UR6, RZ ;  /* 0x000000060d0d7c24 */ /* 0x002fe2000f8e02ff */
[----:B------:R-:W-:Y:S01]  /*0140*/  USHF.R.S32.HI UR4, URZ, 0x1, UR4 ;  /* 0x00000001ff047899 */ /* 0x000fe20008011404 */
[----:B--2---:R-:W-:Y:S01]  /*0150*/  IMAD R15, R15, UR7, RZ ;  /* 0x000000070f0f7c24 */ /* 0x004fe2000f8e02ff */
[----:B---3--:R-:W-:-:S12]  /*0160*/  USHF.R.S32.HI UR5, URZ, 0x1, UR5 ;  /* 0x00000001ff057899 */ /* 0x008fd80008011405 */
.L_x_45:
[----:B-1----:R-:W1:Y:S01]  /*0170*/  LDC R7, c[0x0][0x384] ;  /* 0x0000e100ff077b82 */ /* 0x002e620000000800 */
[----:B------:R-:W-:Y:S01]  /*0180*/  BSSY.RECONVERGENT B0, `(.L_x_39) ;  /* 0x0000033000007945 */ /* 0x000fe20003800200 */
[----:B-1----:R-:W-:-:S13]  /*0190*/  ISETP.GE.AND P0, PT, R0, R7, PT ;  /* 0x000000070000720c */ /* 0x002fda0003f06270 */
[----:B------:R-:W-:Y:S05]  /*01a0*/  @P0 BRA `(.L_x_40) ;  /* 0x0000000000c00947 */ /* 0x000fea0003800000 */
[----:B------:R-:W1:Y:S01]  /*01b0*/  LDCU UR6, c[0x0][0x380] ;  /* 0x00007000ff0677ac */ /* 0x000e620008000800 */
[----:B------:R-:W2:Y:S01]  /*01c0*/  LDC.64 R4, c[0x0][0x390] ;  /* 0x0000e400ff047b82 */ /* 0x000ea20000000a00 */
[C---:B------:R-:W-:Y:S02]  /*01d0*/  IADD3 R14, PT, PT, R12.reuse, -UR4, RZ ;  /* 0x800000040c0e7c10 */ /* 0x040fe4000fffe0ff */
[----:B------:R-:W-:Y:S02]  /*01e0*/  ISETP.GE.AND P0, PT, R12, UR4, PT ;  /* 0x000000040c007c0c */ /* 0x000fe4000bf06270 */
[----:B------:R-:W-:-:S03]  /*01f0*/  MOV R17, R0 ;  /* 0x0000000000117202 */ /* 0x000fc60000000f00 */
[----:B------:R-:W3:Y:S01]  /*0200*/  LDC.64 R2, c[0x0][0x388] ;  /* 0x0000e200ff027b82 */ /* 0x000ee20000000a00 */
[C---:B-1----:R-:W-:Y:S01]  /*0210*/  IADD3 R16, PT, PT, R14.reuse, UR6, RZ ;  /* 0x000000060e107c10 */ /* 0x042fe2000fffe0ff */
[----:B------:R-:W-:-:S04]  /*0220*/  IMAD R14, R14, R7, -UR5 ;  /* 0x800000050e0e7e24 */ /* 0x000fc8000f8e0207 */
[-C--:B------:R-:W-:Y:S01]  /*0230*/  IMAD R16, R16, R7.reuse, -UR5 ;  /* 0x8000000510107e24 */ /* 0x080fe2000f8e0207 */
[----:B------:R-:W-:-:S04]  /*0240*/  IADD3 R18, PT, PT, R14, R7, RZ ;  /* 0x000000070e127210 */ /* 0x000fc80007ffe0ff */
[----:B------:R-:W-:-:S07]  /*0250*/  IADD3 R20, PT, PT, R16, R7, RZ ;  /* 0x0000000710147210 */ /* 0x000fce0007ffe0ff */
.L_x_44:
[----:B------:R-:W-:Y:S04]  /*0260*/  BSSY.RECONVERGENT B1, `(.L_x_41) ;  /* 0x0000021000017945 */ /* 0x000fe80003800200 */
[----:B01----:R-:W-:Y:S05]  /*0270*/  @P0 BRA `(.L_x_42) ;  /* 0x0000000000400947 */ /* 0x003fea0003800000 */
[----:B------:R-:W-:-:S13]  /*0280*/  ISETP.GE.AND P1, PT, R17, UR5, PT ;  /* 0x0000000511007c0c */ /* 0x000fda000bf26270 */
[----:B0-----:R-:W-:-:S05]  /*0290*/  @!P1 MOV R22, UR10 ;  /* 0x0000000a00169c02 */ /* 0x001fca0008000f00 */
[----:B------:R-:W-:-:S04]  /*02a0*/  @!P1 IMAD R7, R12, R22, R17 ;  /* 0x000000160c079224 */ /* 0x000fc800078e0211 */
[----:B---3--:R-:W-:-:S06]  /*02b0*/  @!P1 IMAD.WIDE R6, R7, 0x8, R2 ;  /* 0x0000000807069825 */ /* 0x008fcc00078e0202 */
[----:B------:R-:W3:Y:S01]  /*02c0*/  @!P1 LDG.E.64 R6, desc[UR8][R6.64] ;  /* 0x0000000806069981 */ /* 0x000ee2000c1e1b00 */
[----:B------:R-:W-:Y:S01]  /*02d0*/  @P1 IMAD.U32 R22, RZ, RZ, UR10 ;  /* 0x0000000aff161e24 */ /* 0x000fe2000f8e00ff */
[----:B------:R-:W-:-:S03]  /*02e0*/  @!P1 IADD3 R9, PT, PT, R20, R17, RZ ;  /* 0x0000001114099210 */ /* 0x000fc60007ffe0ff */
[----:B------:R-:W-:Y:S02]  /*02f0*/  @P1 IMAD R11, R12, R22, R17 ;  /* 0x000000160c0b1224 */ /* 0x000fe400078e0211 */
[----:B--2---:R-:W-:-:S04]  /*0300*/  @!P1 IMAD.WIDE R8, R9, 0x8, R4 ;  /* 0x0000000809089825 */ /* 0x004fc800078e0204 */
[----:B------:R-:W-:Y:S01]  /*0310*/  @P1 IMAD.WIDE R10, R11, 0x8, R2 ;  /* 0x000000080b0a1825 */ /* 0x000fe200078e0202 */
[----:B---3--:R1:W-:Y:S05]  /*0320*/  @!P1 STG.E.64 desc[UR8][R8.64], R6 ;  /* 0x0000000608009986 */ /* 0x0083ea000c101b08 */
[----:B------:R-:W2:Y:S01]  /*0330*/  @P1 LDG.E.64 R10, desc[UR8][R10.64] ;  /* 0x000000080a0a1981 */ /* 0x000ea2000c1e1b00 */
[----:B------:R-:W-:-:S05]  /*0340*/  @P1 IADD3 R25, PT, PT, R16, R17, RZ ;  /* 0x0000001110191210 */ /* 0x000fca0007ffe0ff */
[----:B------:R-:W-:-:S05]  /*0350*/  @P1 IMAD.WIDE R24, R25, 0x8, R4 ;  /* 0x0000000819181825 */ /* 0x000fca00078e0204 */
[----:B--2---:R1:W-:Y:S01]  /*0360*/  @P1 STG.E.64 desc[UR8][R24.64], R10 ;  /* 0x0000000a18001986 */ /* 0x0043e2000c101b08 */
[----:B------:R-:W-:Y:S05]  /*0370*/  BRA `(.L_x_43) ;  /* 0x00000000003c7947 */ /* 0x000fea0003800000 */
.L_x_42:
        /* <DEDUP_REMOVED lines=14> */
[----:B--2---:R0:W-:Y:S02]  /*0460*/  @P1 STG.E.64 desc[UR8][R24.64], R10 ;  /* 0x0000000a18001986 */ /* 0x0041e4000c101b08 */
.L_x_43:
[----:B------:R-:W-:Y:S05]  /*0470*/  BSYNC.RECONVERGENT B1 ;  /* 0x0000000000017941 */ /* 0x000fea0003800200 */
.L_x_41:
[----:B------:R-:W-:-:S04]  /*0480*/  IADD3 R17, PT, PT, R13, R17, RZ ;  /* 0x000000110d117210 */ /* 0x000fc80007ffe0ff */
[----:B------:R-:W-:-:S13]  /*0490*/  ISETP.GE.AND P1, PT, R17, R22, PT ;  /* 0x000000161100720c */ /* 0x000fda0003f26270 */
[----:B------:R-:W-:Y:S05]  /*04a0*/  @!P1 BRA `(.L_x_44) ;  /* 0xfffffffc006c9947 */ /* 0x000fea000383ffff */
.L_x_40:
[----:B0-----:R-:W-:Y:S05]  /*04b0*/  BSYNC.RECONVERGENT B0 ;  /* 0x0000000000007941 */ /* 0x001fea0003800200 */
.L_x_39:
[----:B------:R-:W0:Y:S01]  /*04c0*/  LDCU UR6, c[0x0][0x380] ;  /* 0x00007000ff0677ac */ /* 0x000e220008000800 */
[----:B------:R-:W-:-:S04]  /*04d0*/  IADD3 R12, PT, PT, R15, R12, RZ ;  /* 0x0000000c0f0c7210 */ /* 0x000fc80007ffe0ff */
[----:B0-----:R-:W-:-:S13]  /*04e0*/  ISETP.GE.AND P0, PT, R12, UR6, PT ;  /* 0x000000060c007c0c */ /* 0x001fda000bf06270 */
[----:B------:R-:W-:Y:S05]  /*04f0*/  @!P0 BRA `(.L_x_45) ;  /* 0xfffffffc001c8947 */ /* 0x000fea000383ffff */
[----:B------:R-:W-:Y:S05]  /*0500*/  EXIT ;  /* 0x000000000000794d */ /* 0x000fea0003800000 */
.L_x_46:
        /* <DEDUP_REMOVED lines=15> */
.L_x_91:


//--------------------- .text._Z8shrink2DiiP6float2f --------------------------
	.section	.text._Z8shrink2DiiP6float2f,"ax",@progbits
	.align	128
        .global         _Z8shrink2DiiP6float2f
        .type           _Z8shrink2DiiP6float2f,@function
        .size           _Z8shrink2DiiP6float2f,(.L_x_92 - _Z8shrink2DiiP6float2f)
        .other          _Z8shrink2DiiP6float2f,@"STO_CUDA_ENTRY STV_DEFAULT"
_Z8shrink2DiiP6float2f:
.text._Z8shrink2DiiP6float2f:
        /* <DEDUP_REMOVED lines=16> */
[----:B------:R-:W4:Y:S01]  /*0100*/  LDCU UR8, c[0x0][0x390] ;  /* 0x00007200ff0877ac */ /* 0x000f220008000800 */
[----:B0-----:R-:W-:Y:S02]  /*0110*/  IMAD R7, R7, UR4, RZ ;  /* 0x0000000407077c24 */ /* 0x001fe4000f8e02ff */
[----:B-12---:R-:W-:-:S07]  /*0120*/  IMAD R9, R9, UR5, RZ ;  /* 0x0000000509097c24 */ /* 0x006fce000f8e02ff */
.L_x_50:
[----:B------:R-:W0:Y:S01]  /*0130*/  LDCU UR4, c[0x0][0x384] ;  /* 0x00007080ff0477ac */ /* 0x000e220008000800 */
[----:B------:R-:W-:Y:S01]  /*0140*/  BSSY.RECONVERGENT B0, `(.L_x_47) ;  /* 0x0000011000007945 */ /* 0x000fe20003800200 */
[----:B0-----:R-:W-:-:S13]  /*0150*/  ISETP.GE.AND P0, PT, R6, UR4, PT ;  /* 0x0000000406007c0c */ /* 0x001fda000bf06270 */
[----:B-1----:R-:W-:Y:S05]  /*0160*/  @P0 BRA `(.L_x_48) ;  /* 0x0000000000380947 */ /* 0x002fea0003800000 */
[----:B------:R-:W0:Y:S01]  /*0170*/  LDC.64 R2, c[0x0][0x388] ;  /* 0x0000e200ff027b82 */ /* 0x000e220000000a00 */
[----:B------:R-:W-:-:S07]  /*0180*/  MOV R8, R6 ;  /* 0x0000000600087202 */ /* 0x000fce0000000f00 */
.L_x_49:
[----:B-1-3--:R-:W-:-:S04]  /*0190*/  IMAD R5, R0, UR9, R8 ;  /* 0x0000000900057c24 */ /* 0x00afc8000f8e0208 */
[----:B0-----:R-:W-:-:S05]  /*01a0*/  IMAD.WIDE R4, R5, 0x8, R2 ;  /* 0x0000000805047825 */ /* 0x001fca00078e0202 */
[----:B------:R-:W2:Y:S01]  /*01b0*/  LDG.E R10, desc[UR6][R4.64] ;  /* 0x00000006040a7981 */ /* 0x000ea2000c1e1900 */
[----:B------:R-:W-:Y:S01]  /*01c0*/  HFMA2 R11, -RZ, RZ, 0, 0 ;  /* 0x00000000ff0b7431 */ /* 0x000fe200000001ff */
[----:B------:R-:W-:Y:S02]  /*01d0*/  IADD3 R8, PT, PT, R7, R8, RZ ;  /* 0x0000000807087210 */ /* 0x000fe40007ffe0ff */
[C---:B--2---:R-:W-:Y:S01]  /*01e0*/  FSETP.GT.AND P0, PT, R10.reuse, RZ, PT ;  /* 0x000000ff0a00720b */ /* 0x044fe20003f04000 */
[----:B----4-:R-:W-:-:S05]  /*01f0*/  FADD R10, |R10|, -UR8 ;  /* 0x800000080a0a7e21 */ /* 0x010fca0008000200 */
[----:B------:R-:W-:-:S07]  /*0200*/  FMNMX R10, RZ, R10, !PT ;  /* 0x0000000aff0a7209 */ /* 0x000fce0007800000 */
[----:B------:R-:W-:Y:S01]  /*0210*/  @!P0 FADD R10, RZ, -R10 ;  /* 0x8000000aff0a8221 */ /* 0x000fe20000000000 */
[----:B------:R-:W-:-:S04]  /*0220*/  ISETP.GE.AND P0, PT, R8, UR9, PT ;  /* 0x0000000908007c0c */ /* 0x000fc8000bf06270 */
[----:B------:R1:W-:Y:S09]  /*0230*/  STG.E.64 desc[UR6][R4.64], R10 ;  /* 0x0000000a04007986 */ /* 0x0003f2000c101b06 */
[----:B------:R-:W-:Y:S05]  /*0240*/  @!P0 BRA `(.L_x_49) ;  /* 0xfffffffc00d08947 */ /* 0x000fea000383ffff */
.L_x_48:
[----:B---34-:R-:W-:Y:S05]  /*0250*/  BSYNC.RECONVERGENT B0 ;  /* 0x0000000000007941 */ /* 0x018fea0003800200 */
.L_x_47:
[----:B------:R-:W0:Y:S01]  /*0260*/  LDCU UR4, c[0x0][0x380] ;  /* 0x00007000ff0477ac */ /* 0x000e220008000800 */
[----:B------:R-:W-:-:S04]  /*0270*/  IADD3 R0, PT, PT, R9, R0, RZ ;  /* 0x0000000009007210 */ /* 0x000fc80007ffe0ff */
[----:B0-----:R-:W-:-:S13]  /*0280*/  ISETP.GE.AND P0, PT, R0, UR4, PT ;  /* 0x0000000400007c0c */ /* 0x001fda000bf06270 */
[----:B------:R-:W-:Y:S05]  /*0290*/  @!P0 BRA `(.L_x_50) ;  /* 0xfffffffc00a48947 */ /* 0x000fea000383ffff */
[----:B------:R-:W-:Y:S05]  /*02a0*/  EXIT ;  /* 0x000000000000794d */ /* 0x000fea0003800000 */
.L_x_51:
        /* <DEDUP_REMOVED lines=13> */
.L_x_92:


//--------------------- .text._Z6modifyiiP6float2S0_f --------------------------
	.section	.text._Z6modifyiiP6float2S0_f,"ax",@progbits
	.align	128
        .global         _Z6modifyiiP6float2S0_f
        .type           _Z6modifyiiP6float2S0_f,@function
        .size           _Z6modifyiiP6float2S0_f,(.L_x_93 - _Z6modifyiiP6float2S0_f)
        .other          _Z6modifyiiP6float2S0_f,@"STO_CUDA_ENTRY STV_DEFAULT"
_Z6modifyiiP6float2S0_f:
.text._Z6modifyiiP6float2S0_f:
        /* <DEDUP_REMOVED lines=12> */
[----:B------:R-:W0:Y:S01]  /*00c0*/  LDC R11, c[0x0][0x398] ;  /* 0x0000e600ff0b7b82 */ /* 0x000e220000000800 */
[----:B------:R-:W1:Y:S01]  /*00d0*/  LDCU UR4, c[0x0][0x374] ;  /* 0x00006e80ff0477ac */ /* 0x000e620008000800 */
[----:B------:R-:W2:Y:S01]  /*00e0*/  LDCU UR5, c[0x0][0x370] ;  /* 0x00006e00ff0577ac */ /* 0x000ea20008000800 */
[----:B------:R-:W3:Y:S01]  /*00f0*/  LDCU.64 UR6, c[0x0][0x358] ;  /* 0x00006b00ff0677ac */ /* 0x000ee20008000a00 */
[----:B-1----:R-:W-:Y:S02]  /*0100*/  IMAD R12, R12, UR4, RZ ;  /* 0x000000040c0c7c24 */ /* 0x002fe4000f8e02ff */
[----:B--2---:R-:W-:Y:S02]  /*0110*/  IMAD R13, R13, UR5, RZ ;  /* 0x000000050d0d7c24 */ /* 0x004fe4000f8e02ff */
[----:B0--3--:R-:W-:-:S07]  /*0120*/  FADD R11, R11, R11 ;  /* 0x0000000b0b0b7221 */ /* 0x009fce0000000000 */
.L_x_55:
[----:B------:R-:W0:Y:S01]  /*0130*/  LDC R14, c[0x0][0x384] ;  /* 0x0000e100ff0e7b82 */ /* 0x000e220000000800 */
[----:B------:R-:W-:Y:S01]  /*0140*/  BSSY.RECONVERGENT B0, `(.L_x_52) ;  /* 0x0000011000007945 */ /* 0x000fe20003800200 */
[----:B0-----:R-:W-:-:S13]  /*0150*/  ISETP.GE.AND P0, PT, R10, R14, PT ;  /* 0x0000000e0a00720c */ /* 0x001fda0003f06270 */
[----:B--2---:R-:W-:Y:S05]  /*0160*/  @P0 BRA `(.L_x_53) ;  /* 0x0000000000380947 */ /* 0x004fea0003800000 */
[----:B------:R-:W0:Y:S01]  /*0170*/  LDC.64 R2, c[0x0][0x390] ;  /* 0x0000e400ff027b82 */ /* 0x000e220000000a00 */
[----:B------:R-:W-:-:S07]  /*0180*/  MOV R15, R10 ;  /* 0x0000000a000f7202 */ /* 0x000fce0000000f00 */
[----:B------:R-:W1:Y:S02]  /*0190*/  LDC.64 R4, c[0x0][0x388] ;  /* 0x0000e200ff047b82 */ /* 0x000e640000000a00 */
.L_x_54:
[----:B--2---:R-:W-:-:S04]  /*01a0*/  IMAD R9, R0, R14, R15 ;  /* 0x0000000e00097224 */ /* 0x004fc800078e020f */
[----:B0-----:R-:W-:-:S04]  /*01b0*/  IMAD.WIDE R6, R9, 0x8, R2 ;  /* 0x0000000809067825 */ /* 0x001fc800078e0202 */
[----:B-1----:R-:W-:Y:S02]  /*01c0*/  IMAD.WIDE R8, R9, 0x8, R4 ;  /* 0x0000000809087825 */ /* 0x002fe400078e0204 */
[----:B------:R-:W2:Y:S04]  /*01d0*/  LDG.E.64 R6, desc[UR6][R6.64] ;  /* 0x0000000606067981 */ /* 0x000ea8000c1e1b00 */
[----:B------:R-:W2:Y:S01]  /*01e0*/  LDG.E.64 R16, desc[UR6][R8.64] ;  /* 0x0000000608107981 */ /* 0x000ea2000c1e1b00 */
[----:B------:R-:W-:-:S04]  /*01f0*/  IADD3 R15, PT, PT, R12, R15, RZ ;  /* 0x0000000f0c0f7210 */ /* 0x000fc80007ffe0ff */
[----:B------:R-:W-:Y:S01]  /*0200*/  ISETP.GE.AND P0, PT, R15, R14, PT ;  /* 0x0000000e0f00720c */ /* 0x000fe20003f06270 */
[C---:B--2---:R-:W-:Y:S01]  /*0210*/  FFMA R16, -R11.reuse, R16, R6 ;  /* 0x000000100b107223 */ /* 0x044fe20000000106 */
[----:B------:R-:W-:-:S05]  /*0220*/  FFMA R17, -R11, R17, R7 ;  /* 0x000000110b117223 */ /* 0x000fca0000000107 */
[----:B------:R2:W-:Y:S06]  /*0230*/  STG.E.64 desc[UR6][R8.64], R16 ;  /* 0x0000001008007986 */ /* 0x0005ec000c101b06 */
[----:B------:R-:W-:Y:S05]  /*0240*/  @!P0 BRA `(.L_x_54) ;  /* 0xfffffffc00d48947 */ /* 0x000fea000383ffff */
.L_x_53:
[----:B------:R-:W-:Y:S05]  /*0250*/  BSYNC.RECONVERGENT B0 ;  /* 0x0000000000007941 */ /* 0x000fea0003800200 */
.L_x_52:
[----:B------:R-:W0:Y:S01]  /*0260*/  LDCU UR4, c[0x0][0x380] ;  /* 0x00007000ff0477ac */ /* 0x000e220008000800 */
[----:B------:R-:W-:-:S04]  /*0270*/  IADD3 R0, PT, PT, R13, R0, RZ ;  /* 0x000000000d007210 */ /* 0x000fc80007ffe0ff */
[----:B0-----:R-:W-:-:S13]  /*0280*/  ISETP.GE.AND P0, PT, R0, UR4, PT ;  /* 0x0000000400007c0c */ /* 0x001fda000bf06270 */
[----:B------:R-:W-:Y:S05]  /*0290*/  @!P0 BRA `(.L_x_55) ;  /* 0xfffffffc00a48947 */ /* 0x000fea000383ffff */
[----:B------:R-:W-:Y:S05]  /*02a0*/  EXIT ;  /* 0x000000000000794d */ /* 0x000fea0003800000 */
.L_x_56:
        /* <DEDUP_REMOVED lines=13> */
.L_x_93:


//--------------------- .text._Z11matrix_copyiiP6float2S0_ --------------------------
	.section	.text._Z11matrix_copyiiP6float2S0_,"ax",@progbits
	.align	128
        .global         _Z11matrix_copyiiP6float2S0_
        .type           _Z11matrix_copyiiP6float2S0_,@function
        .size           _Z11matrix_copyiiP6float2S0_,(.L_x_94 - _Z11matrix_copyiiP6float2S0_)
        .other          _Z11matrix_copyiiP6float2S0_,@"STO_CUDA_ENTRY STV_DEFAULT"
_Z11matrix_copyiiP6float2S0_:
.text._Z11matrix_copyiiP6float2S0_:
        /* <DEDUP_REMOVED lines=15> */
[----:B0-----:R-:W-:Y:S02]  /*00f0*/  IMAD R11, R11, UR4, RZ ;  /* 0x000000040b0b7c24 */ /* 0x001fe4000f8e02ff */
[----:B-12---:R-:W-:-:S07]  /*0100*/  IMAD R13, R13, UR5, RZ ;  /* 0x000000050d0d7c24 */ /* 0x006fce000f8e02ff */
.L_x_60:
[----:B------:R-:W0:Y:S01]  /*0110*/  LDC R15, c[0x0][0x384] ;  /* 0x0000e100ff0f7b82 */ /* 0x000e220000000800 */
[----:B------:R-:W-:Y:S01]  /*0120*/  BSSY.RECONVERGENT B0, `(.L_x_57) ;  /* 0x000000e000007945 */ /* 0x000fe20003800200 */
[----:B0-----:R-:W-:-:S13]  /*0130*/  ISETP.GE.AND P0, PT, R10, R15, PT ;  /* 0x0000000f0a00720c */ /* 0x001fda0003f06270 */
[----:B--2---:R-:W-:Y:S05]  /*0140*/  @P0 BRA `(.L_x_58) ;  /* 0x00000000002c0947 */ /* 0x004fea0003800000 */
[----:B------:R-:W0:Y:S01]  /*0150*/  LDC.64 R6, c[0x0][0x390] ;  /* 0x0000e400ff067b82 */ /* 0x000e220000000a00 */
[----:B------:R-:W-:-:S07]  /*0160*/  MOV R12, R10 ;  /* 0x0000000a000c7202 */ /* 0x000fce0000000f00 */
[----:B------:R-:W1:Y:S02]  /*0170*/  LDC.64 R8, c[0x0][0x388] ;  /* 0x0000e200ff087b82 */ /* 0x000e640000000a00 */
.L_x_59:
[----:B--2---:R-:W-:-:S04]  /*0180*/  IMAD R5, R0, R15, R12 ;  /* 0x0000000f00057224 */ /* 0x004fc800078e020c */
[----:B0-----:R-:W-:-:S06]  /*0190*/  IMAD.WIDE R2, R5, 0x8, R6 ;  /* 0x0000000805027825 */ /* 0x001fcc00078e0206 */
[----:B------:R-:W2:Y:S01]  /*01a0*/  LDG.E.64 R2, desc[UR6][R2.64] ;  /* 0x0000000602027981 */ /* 0x000ea2000c1e1b00 */
[----:B-1----:R-:W-:Y:S01]  /*01b0*/  IMAD.WIDE R4, R5, 0x8, R8 ;  /* 0x0000000805047825 */ /* 0x002fe200078e0208 */
[----:B------:R-:W-:-:S04]  /*01c0*/  IADD3 R12, PT, PT, R11, R12, RZ ;  /* 0x0000000c0b0c7210 */ /* 0x000fc80007ffe0ff */
[----:B------:R-:W-:Y:S01]  /*01d0*/  ISETP.GE.AND P0, PT, R12, R15, PT ;  /* 0x0000000f0c00720c */ /* 0x000fe20003f06270 */
[----:B--2---:R2:W-:-:S12]  /*01e0*/  STG.E.64 desc[UR6][R4.64], R2 ;  /* 0x0000000204007986 */ /* 0x0045d8000c101b06 */
[----:B------:R-:W-:Y:S05]  /*01f0*/  @!P0 BRA `(.L_x_59) ;  /* 0xfffffffc00e08947 */ /* 0x000fea000383ffff */
.L_x_58:
[----:B------:R-:W-:Y:S05]  /*0200*/  BSYNC.RECONVERGENT B0 ;  /* 0x0000000000007941 */ /* 0x000fea0003800200 */
.L_x_57:
[----:B------:R-:W0:Y:S01]  /*0210*/  LDCU UR4, c[0x0][0x380] ;  /* 0x00007000ff0477ac */ /* 0x000e220008000800 */
[----:B------:R-:W-:-:S04]  /*0220*/  IADD3 R0, PT, PT, R13, R0, RZ ;  /* 0x000000000d007210 */ /* 0x000fc80007ffe0ff */
[----:B0-----:R-:W-:-:S13]  /*0230*/  ISETP.GE.AND P0, PT, R0, UR4, PT ;  /* 0x0000000400007c0c */ /* 0x001fda000bf06270 */
[----:B------:R-:W-:Y:S05]  /*0240*/  @!P0 BRA `(.L_x_60) ;  /* 0xfffffffc00b08947 */ /* 0x000fea000383ffff */
[----:B------:R-:W-:Y:S05]  /*0250*/  EXIT ;  /* 0x000000000000794d */ /* 0x000fea0003800000 */
.L_x_61:
        /* <DEDUP_REMOVED lines=10> */
.L_x_94:


//--------------------- .text._Z12matrix_minusiiP6float2S0_ --------------------------
	.section	.text._Z12matrix_minusiiP6float2S0_,"ax",@progbits
	.align	128
        .global         _Z12matrix_minusiiP6float2S0_
        .type           _Z12matrix_minusiiP6float2S0_,@function
        .size           _Z12matrix_minusiiP6float2S0_,(.L_x_95 - _Z12matrix_minusiiP6float2S0_)
        .other          _Z12matrix_minusiiP6float2S0_,@"STO_CUDA_ENTRY STV_DEFAULT"
_Z12matrix_minusiiP6float2S0_:
.text._Z12matrix_minusiiP6float2S0_:
        /* <DEDUP_REMOVED lines=17> */
.L_x_65:
[----:B------:R-:W0:Y:S01]  /*0110*/  LDC R17, c[0x0][0x384] ;  /* 0x0000e100ff117b82 */ /* 0x000e220000000800 */
[----:B------:R-:W-:Y:S01]  /*0120*/  BSSY.RECONVERGENT B0, `(.L_x_62) ;  /* 0x0000011000007945 */ /* 0x000fe20003800200 */
[----:B0-----:R-:W-:-:S13]  /*0130*/  ISETP.GE.AND P0, PT, R10, R17, PT ;  /* 0x000000110a00720c */ /* 0x001fda0003f06270 */
[----:B--2---:R-:W-:Y:S05]  /*0140*/  @P0 BRA `(.L_x_63) ;  /* 0x0000000000380947 */ /* 0x004fea0003800000 */
[----:B------:R-:W0:Y:S01]  /*0150*/  LDC.64 R6, c[0x0][0x388] ;  /* 0x0000e200ff067b82 */ /* 0x000e220000000a00 */
[----:B------:R-:W-:-:S07]  /*0160*/  MOV R12, R10 ;  /* 0x0000000a000c7202 */ /* 0x000fce0000000f00 */
[----:B------:R-:W1:Y:S02]  /*0170*/  LDC.64 R8, c[0x0][0x390] ;  /* 0x0000e400ff087b82 */ /* 0x000e640000000a00 */
.L_x_64:
[----:B--2---:R-:W-:-:S04]  /*0180*/  IMAD R3, R0, R17, R12 ;  /* 0x0000001100037224 */ /* 0x004fc800078e020c */
[----:B-1----:R-:W-:-:S04]  /*0190*/  IMAD.WIDE R4, R3, 0x8, R8 ;  /* 0x0000000803047825 */ /* 0x002fc800078e0208 */
[----:B0-----:R-:W-:Y:S02]  /*01a0*/  IMAD.WIDE R2, R3, 0x8, R6 ;  /* 0x0000000803027825 */ /* 0x001fe400078e0206 */
[----:B------:R-:W2:Y:S04]  /*01b0*/  LDG.E.64 R4, desc[UR6][R4.64] ;  /* 0x0000000604047981 */ /* 0x000ea8000c1e1b00 */
[----:B------:R-:W2:Y:S01]  /*01c0*/  LDG.E.64 R14, desc[UR6][R2.64] ;  /* 0x00000006020e7981 */ /* 0x000ea2000c1e1b00 */
[----:B------:R-:W-:-:S04]  /*01d0*/  IADD3 R12, PT, PT, R11, R12, RZ ;  /* 0x0000000c0b0c7210 */ /* 0x000fc80007ffe0ff */
[----:B------:R-:W-:Y:S01]  /*01e0*/  ISETP.GE.AND P0, PT, R12, R17, PT ;  /* 0x000000110c00720c */ /* 0x000fe20003f06270 */
[----:B--2---:R-:W-:Y:S01]  /*01f0*/  FADD R14, R14, -R4 ;  /* 0x800000040e0e7221 */ /* 0x004fe20000000000 */
[----:B------:R-:W-:-:S05]  /*0200*/  FADD R15, R15, -R5 ;  /* 0x800000050f0f7221 */ /* 0x000fca0000000000 */
[----:B------:R2:W-:Y:S06]  /*0210*/  STG.E.64 desc[UR6][R2.64], R14 ;  /* 0x0000000e02007986 */ /* 0x0005ec000c101b06 */
[----:B------:R-:W-:Y:S05]  /*0220*/  @!P0 BRA `(.L_x_64) ;  /* 0xfffffffc00d48947 */ /* 0x000fea000383ffff */
.L_x_63:
[----:B------:R-:W-:Y:S05]  /*0230*/  BSYNC.RECONVERGENT B0 ;  /* 0x0000000000007941 */ /* 0x000fea0003800200 */
.L_x_62:
[----:B------:R-:W0:Y:S01]  /*0240*/  LDCU UR4, c[0x0][0x380] ;  /* 0x00007000ff0477ac */ /* 0x000e220008000800 */
[----:B------:R-:W-:-:S04]  /*0250*/  IADD3 R0, PT, PT, R13, R0, RZ ;  /* 0x000000000d007210 */ /* 0x000fc80007ffe0ff */
[----:B0-----:R-:W-:-:S13]  /*0260*/  ISETP.GE.AND P0, PT, R0, UR4, PT ;  /* 0x0000000400007c0c */ /* 0x001fda000bf06270 */
[----:B------:R-:W-:Y:S05]  /*0270*/  @!P0 BRA `(.L_x_65) ;  /* 0xfffffffc00a48947 */ /* 0x000fea000383ffff */
[----:B------:R-:W-:Y:S05]  /*0280*/  EXIT ;  /* 0x000000000000794d */ /* 0x000fea0003800000 */
.L_x_66:
        /* <DEDUP_REMOVED lines=15> */
.L_x_95:


//--------------------- .text._Z15multiply_kerneliiP6float2S0_f --------------------------
	.section	.text._Z15multiply_kerneliiP6float2S0_f,"ax",@progbits
	.align	128
        .global         _Z15multiply_kerneliiP6float2S0_f
        .type           _Z15multiply_kerneliiP6float2S0_f,@function
        .size           _Z15multiply_kerneliiP6float2S0_f,(.L_x_96 - _Z15multiply_kerneliiP6float2S0_f)
        .other          _Z15multiply_kerneliiP6float2S0_f,@"STO_CUDA_ENTRY STV_DEFAULT"
_Z15multiply_kerneliiP6float2S0_f:
.text._Z15multiply_kerneliiP6float2S0_f:
        /* <DEDUP_REMOVED lines=18> */
.L_x_70:
[----:B------:R-:W0:Y:S01]  /*0120*/  LDC R19, c[0x0][0x384] ;  /* 0x0000e100ff137b82 */ /* 0x000e220000000800 */
[----:B------:R-:W-:Y:S01]  /*0130*/  BSSY.RECONVERGENT B0, `(.L_x_67) ;  /* 0x0000015000007945 */ /* 0x000fe20003800200 */
[----:B0-----:R-:W-:-:S13]  /*0140*/  ISETP.GE.AND P0, PT, R10, R19, PT ;  /* 0x000000130a00720c */ /* 0x001fda0003f06270 */
[----:B--2---:R-:W-:Y:S05]  /*0150*/  @P0 BRA `(.L_x_68) ;  /* 0x0000000000480947 */ /* 0x004fea0003800000 */
[----:B------:R-:W0:Y:S01]  /*0160*/  LDC.64 R2, c[0x0][0x388] ;  /* 0x0000e200ff027b82 */ /* 0x000e220000000a00 */
[----:B------:R-:W-:-:S07]  /*0170*/  MOV R12, R10 ;  /* 0x0000000a000c7202 */ /* 0x000fce0000000f00 */
[----:B------:R-:W1:Y:S02]  /*0180*/  LDC.64 R4, c[0x0][0x390] ;  /* 0x0000e400ff047b82 */ /* 0x000e640000000a00 */
.L_x_69:
[----:B--2---:R-:W-:-:S04]  /*0190*/  IMAD R7, R0, R19, R12 ;  /* 0x0000001300077224 */ /* 0x004fc800078e020c */
[----:B-1----:R-:W-:-:S04]  /*01a0*/  IMAD.WIDE R8, R7, 0x8, R4 ;  /* 0x0000000807087825 */ /* 0x002fc800078e0204 */
[----:B0-----:R-:W-:Y:S02]  /*01b0*/  IMAD.WIDE R6, R7, 0x8, R2 ;  /* 0x0000000807067825 */ /* 0x001fe400078e0202 */
[----:B------:R-:W2:Y:S04]  /*01c0*/  LDG.E.64 R8, desc[UR6][R8.64] ;  /* 0x0000000608087981 */ /* 0x000ea8000c1e1b00 */
[----:B------:R-:W2:Y:S01]  /*01d0*/  LDG.E.64 R14, desc[UR6][R6.64] ;  /* 0x00000006060e7981 */ /* 0x000ea2000c1e1b00 */
[----:B------:R-:W-:-:S04]  /*01e0*/  IADD3 R12, PT, PT, R11, R12, RZ ;  /* 0x0000000c0b0c7210 */ /* 0x000fc80007ffe0ff */
[----:B------:R-:W-:Y:S01]  /*01f0*/  ISETP.GE.AND P0, PT, R12, R19, PT ;  /* 0x000000130c00720c */ /* 0x000fe20003f06270 */
[-C--:B--2---:R-:W-:Y:S01]  /*0200*/  FMUL R17, R15, R9.reuse ;  /* 0x000000090f117220 */ /* 0x084fe20000400000 */
[----:B------:R-:W-:-:S03]  /*0210*/  FMUL R16, R14, R9 ;  /* 0x000000090e107220 */ /* 0x000fc60000400000 */
[-C--:B------:R-:W-:Y:S01]  /*0220*/  FFMA R17, R14, R8.reuse, -R17 ;  /* 0x000000080e117223 */ /* 0x080fe20000000811 */
[----:B------:R-:W-:-:S03]  /*0230*/  FFMA R16, R15, R8, R16 ;  /* 0x000000080f107223 */ /* 0x000fc60000000010 */
[----:B---3--:R-:W-:Y:S01]  /*0240*/  FMUL R14, R17, UR8 ;  /* 0x00000008110e7c20 */ /* 0x008fe20008400000 */
[----:B------:R-:W-:-:S05]  /*0250*/  FMUL R15, R16, UR8 ;  /* 0x00000008100f7c20 */ /* 0x000fca0008400000 */
[----:B------:R2:W-:Y:S01]  /*0260*/  STG.E.64 desc[UR6][R6.64], R14 ;  /* 0x0000000e06007986 */ /* 0x0005e2000c101b06 */
[----:B------:R-:W-:Y:S05]  /*0270*/  @!P0 BRA `(.L_x_69) ;  /* 0xfffffffc00c48947 */ /* 0x000fea000383ffff */
.L_x_68:
[----:B---3--:R-:W-:Y:S05]  /*0280*/  BSYNC.RECONVERGENT B0 ;  /* 0x0000000000007941 */ /* 0x008fea0003800200 */
.L_x_67:
[----:B------:R-:W0:Y:S01]  /*0290*/  LDCU UR4, c[0x0][0x380] ;  /* 0x00007000ff0477ac */ /* 0x000e220008000800 */
[----:B------:R-:W-:-:S04]  /*02a0*/  IADD3 R0, PT, PT, R13, R0, RZ ;  /* 0x000000000d007210 */ /* 0x000fc80007ffe0ff */
[----:B0-----:R-:W-:-:S13]  /*02b0*/  ISETP.GE.AND P0, PT, R0, UR4, PT ;  /* 0x0000000400007c0c */ /* 0x001fda000bf06270 */
[----:B------:R-:W-:Y:S05]  /*02c0*/  @!P0 BRA `(.L_x_70) ;  /* 0xfffffffc00948947 */ /* 0x000fea000383ffff */
[----:B------:R-:W-:Y:S05]  /*02d0*/  EXIT ;  /* 0x000000000000794d */ /* 0x000fea0003800000 */
.L_x_71:
        /* <DEDUP_REMOVED lines=10> */
.L_x_96:


//--------------------- .text._Z6shrinkiPff       --------------------------
	.section	.text._Z6shrinkiPff,"ax",@progbits
	.align	128
        .global         _Z6shrinkiPff
        .type           _Z6shrinkiPff,@function
        .size           _Z6shrinkiPff,(.L_x_97 - _Z6shrinkiPff)
        .other          _Z6shrinkiPff,@"STO_CUDA_ENTRY STV_DEFAULT"
_Z6shrinkiPff:
.text._Z6shrinkiPff:
[----:B------:R-:W-:Y:S01]  /*0000*/  LDC R1, c[0x0][0x37c] ;  /* 0x0000df00ff017b82 */ /* 0x000fe20000000800 */
[----:B------:R-:W0:Y:S01]  /*0010*/  S2R R7, SR_TID.X ;  /* 0x0000000000077919 */ /* 0x000e220000002100 */
[----:B------:R-:W0:Y:S02]  /*0020*/  LDCU UR4, c[0x0][0x380] ;  /* 0x00007000ff0477ac */ /* 0x000e240008000800 */
[----:B0-----:R-:W-:-:S13]  /*0030*/  ISETP.GE.AND P0, PT, R7, UR4, PT ;  /* 0x0000000407007c0c */ /* 0x001fda000bf06270 */
[----:B------:R-:W-:Y:S05]  /*0040*/  @P0 EXIT ;  /* 0x000000000000094d */ /* 0x000fea0003800000 */
[----:B------:R-:W0:Y:S01]  /*0050*/  LDC.64 R2, c[0x0][0x388] ;  /* 0x0000e200ff027b82 */ /* 0x000e220000000a00 */
[----:B------:R-:W1:Y:S01]  /*0060*/  LDCU UR4, c[0x0][0x360] ;  /* 0x00006c00ff0477ac */ /* 0x000e620008000800 */
[----:B------:R-:W2:Y:S01]  /*0070*/  LDCU.64 UR6, c[0x0][0x358] ;  /* 0x00006b00ff0677ac */ /* 0x000ea20008000a00 */
[----:B------:R-:W3:Y:S01]  /*0080*/  LDCU UR8, c[0x0][0x380] ;  /* 0x00007000ff0877ac */ /* 0x000ee20008000800 */
[----:B------:R-:W4:Y:S02]  /*0090*/  LDCU UR5, c[0x0][0x390] ;  /* 0x00007200ff0577ac */ /* 0x000f240008000800 */
.L_x_72:
[----:B0-----:R-:W-:-:S05]  /*00a0*/  IMAD.WIDE R4, R7, 0x4, R2 ;  /* 0x0000000407047825 */ /* 0x001fca00078e0202 */
[----:B--2---:R-:W2:Y:S01]  /*00b0*/  LDG.E R0, desc[UR6][R4.64] ;  /* 0x0000000604007981 */ /* 0x004ea2000c1e1900 */
[----:B-1----:R-:W-:Y:S02]  /*00c0*/  IADD3 R7, PT, PT, R7, UR4, RZ ;  /* 0x0000000407077c10 */ /* 0x002fe4000fffe0ff */
[C---:B--2---:R-:W-:Y:S01]  /*00d0*/  FSETP.GT.AND P0, PT, R0.reuse, RZ, PT ;  /* 0x000000ff0000720b */ /* 0x044fe20003f04000 */
[----:B----4-:R-:W-:-:S05]  /*00e0*/  FADD R0, |R0|, -UR5 ;  /* 0x8000000500007e21 */ /* 0x010fca0008000200 */
[----:B------:R-:W-:-:S07]  /*00f0*/  FMNMX R0, RZ, R0, !PT ;  /* 0x00000000ff007209 */ /* 0x000fce0007800000 */
[----:B------:R-:W-:Y:S01]  /*0100*/  @!P0 FADD R0, RZ, -R0 ;  /* 0x80000000ff008221 */ /* 0x000fe20000000000 */
[----:B---3--:R-:W-:-:S04]  /*0110*/  ISETP.GE.AND P0, PT, R7, UR8, PT ;  /* 0x0000000807007c0c */ /* 0x008fc8000bf06270 */
[----:B------:R0:W-:Y:S09]  /*0120*/  STG.E desc[UR6][R4.64], R0 ;  /* 0x0000000004007986 */ /* 0x0001f2000c101906 */
[----:B------:R-:W-:Y:S05]  /*0130*/  @!P0 BRA `(.L_x_72) ;  /* 0xfffffffc00d88947 */ /* 0x000fea000383ffff */
[----:B------:R-:W-:Y:S05]  /*0140*/  EXIT ;  /* 0x000000000000794d */ /* 0x000fea0003800000 */
.L_x_73:
        /* <DEDUP_REMOVED lines=11> */
.L_x_97:


//--------------------- .text._Z15vector_multiplyifPf --------------------------
	.section	.text._Z15vector_multiplyifPf,"ax",@progbits
	.align	128
        .global         _Z15vector_multiplyifPf
        .type           _Z15vector_multiplyifPf,@function
        .size           _Z15vector_multiplyifPf,(.L_x_98 - _Z15vector_multiplyifPf)
        .other          _Z15vector_multiplyifPf,@"STO_CUDA_ENTRY STV_DEFAULT"
_Z15vector_multiplyifPf:
.text._Z15vector_multiplyifPf:
        /* <DEDUP_REMOVED lines=8> */
[----:B------:R-:W3:Y:S02]  /*0080*/  LDCU UR8, c[0x0][0x384] ;  /* 0x00007080ff0877ac */ /* 0x000ee40008000800 */
.L_x_74:
[----:B0---4-:R-:W-:-:S05]  /*0090*/  IMAD.WIDE R2, R7, 0x4, R4 ;  /* 0x0000000407027825 */ /* 0x011fca00078e0204 */
[----:B--2---:R-:W3:Y:S01]  /*00a0*/  LDG.E R0, desc[UR6][R2.64] ;  /* 0x0000000602007981 */ /* 0x004ee2000c1e1900 */
[----:B-1----:R-:W-:-:S04]  /*00b0*/  IADD3 R7, PT, PT, R7, UR4, RZ ;  /* 0x0000000407077c10 */ /* 0x002fc8000fffe0ff */
[----:B------:R-:W-:Y:S01]  /*00c0*/  ISETP.GE.AND P0, PT, R7, UR5, PT ;  /* 0x0000000507007c0c */ /* 0x000fe2000bf06270 */
[----:B---3--:R-:W-:-:S05]  /*00d0*/  FMUL R9, R0, UR8 ;  /* 0x0000000800097c20 */ /* 0x008fca0008400000 */
[----:B------:R4:W-:Y:S07]  /*00e0*/  STG.E desc[UR6][R2.64], R9 ;  /* 0x0000000902007986 */ /* 0x0009ee000c101906 */
[----:B------:R-:W-:Y:S05]  /*00f0*/  @!P0 BRA `(.L_x_74) ;  /* 0xfffffffc00e48947 */ /* 0x000fea000383ffff */
[----:B------:R-:W-:Y:S05]  /*0100*/  EXIT ;  /* 0x000000000000794d */ /* 0x000fea0003800000 */
.L_x_75:
        /* <DEDUP_REMOVED lines=15> */
.L_x_98:


//--------------------- .text._Z12vector_minusiPfS_ --------------------------
	.section	.text._Z12vector_minusiPfS_,"ax",@progbits
	.align	128
        .global         _Z12vector_minusiPfS_
        .type           _Z12vector_minusiPfS_,@function
        .size           _Z12vector_minusiPfS_,(.L_x_99 - _Z12vector_minusiPfS_)
        .other          _Z12vector_minusiPfS_,@"STO_CUDA_ENTRY STV_DEFAULT"
_Z12vector_minusiPfS_:
.text._Z12vector_minusiPfS_:
[----:B------:R-:W-:Y:S01]  /*0000*/  LDC R1, c[0x0][0x37c] ;  /* 0x0000df00ff017b82 */ /* 0x000fe20000000800 */
[----:B------:R-:W0:Y:S01]  /*0010*/  S2R R11, SR_TID.X ;  /* 0x00000000000b7919 */ /* 0x000e220000002100 */
[----:B------:R-:W0:Y:S02]  /*0020*/  LDCU UR5, c[0x0][0x380] ;  /* 0x00007000ff0577ac */ /* 0x000e240008000800 */
[----:B0-----:R-:W-:-:S13]  /*0030*/  ISETP.GE.AND P0, PT, R11, UR5, PT ;  /* 0x000000050b007c0c */ /* 0x001fda000bf06270 */
[----:B------:R-:W-:Y:S05]  /*0040*/  @P0 EXIT ;  /* 0x000000000000094d */ /* 0x000fea0003800000 */
[----:B------:R-:W0:Y:S01]  /*0050*/  LDC.64 R6, c[0x0][0x388] ;  /* 0x0000e200ff067b82 */ /* 0x000e220000000a00 */
[----:B------:R-:W1:Y:S01]  /*0060*/  LDCU UR4, c[0x0][0x360] ;  /* 0x00006c00ff0477ac */ /* 0x000e620008000800 */
[----:B------:R-:W2:Y:S06]  /*0070*/  LDCU.64 UR6, c[0x0][0x358] ;  /* 0x00006b00ff0677ac */ /* 0x000eac0008000a00 */
[----:B------:R-:W3:Y:S02]  /*0080*/  LDC.64 R8, c[0x0][0x390] ;  /* 0x0000e400ff087b82 */ /* 0x000ee40000000a00 */
.L_x_76:
[----:B---3--:R-:W-:-:S04]  /*0090*/  IMAD.WIDE R4, R11, 0x4, R8 ;  /* 0x000000040b047825 */ /* 0x008fc800078e0208 */
[C---:B0---4-:R-:W-:Y:S02]  /*00a0*/  IMAD.WIDE R2, R11.reuse, 0x4, R6 ;  /* 0x000000040b027825 */ /* 0x051fe400078e0206 */
[----:B--2---:R-:W2:Y:S04]  /*00b0*/  LDG.E R5, desc[UR6][R4.64] ;  /* 0x0000000604057981 */ /* 0x004ea8000c1e1900 */
[----:B------:R-:W2:Y:S01]  /*00c0*/  LDG.E R0, desc[UR6][R2.64] ;  /* 0x0000000602007981 */ /* 0x000ea2000c1e1900 */
[----:B-1----:R-:W-:-:S04]  /*00d0*/  IADD3 R11, PT, PT, R11, UR4, RZ ;  /* 0x000000040b0b7c10 */ /* 0x002fc8000fffe0ff */
[----:B------:R-:W-:Y:S01]  /*00e0*/  ISETP.GE.AND P0, PT, R11, UR5, PT ;  /* 0x000000050b007c0c */ /* 0x000fe2000bf06270 */
[----:B--2---:R-:W-:-:S05]  /*00f0*/  FADD R13, R0, -R5 ;  /* 0x80000005000d7221 */ /* 0x004fca0000000000 */
[----:B------:R4:W-:Y:S07]  /*0100*/  STG.E desc[UR6][R2.64], R13 ;  /* 0x0000000d02007986 */ /* 0x0009ee000c101906 */
[----:B------:R-:W-:Y:S05]  /*0110*/  @!P0 BRA `(.L_x_76) ;  /* 0xfffffffc00dc8947 */ /* 0x000fea000383ffff */
[----:B------:R-:W-:Y:S05]  /*0120*/  EXIT ;  /* 0x000000000000794d */ /* 0x000fea0003800000 */
.L_x_77:
        /* <DEDUP_REMOVED lines=13> */
.L_x_99:


//--------------------- .text._Z11copy_vectoriPiS_ --------------------------
	.section	.text._Z11copy_vectoriPiS_,"ax",@progbits
	.align	128
        .global         _Z11copy_vectoriPiS_
        .type           _Z11copy_vectoriPiS_,@function
        .size           _Z11copy_vectoriPiS_,(.L_x_100 - _Z11copy_vectoriPiS_)
        .other          _Z11copy_vectoriPiS_,@"STO_CUDA_ENTRY STV_DEFAULT"
_Z11copy_vectoriPiS_:
.text._Z11copy_vectoriPiS_:
        /* <DEDUP_REMOVED lines=9> */
.L_x_78:
[----:B0---4-:R-:W-:-:S06]  /*0090*/  IMAD.WIDE R2, R11, 0x4, R6 ;  /* 0x000000040b027825 */ /* 0x011fcc00078e0206 */
[----:B--2---:R-:W2:Y:S01]  /*00a0*/  LDG.E R3, desc[UR6][R2.64] ;  /* 0x0000000602037981 */ /* 0x004ea2000c1e1900 */
[C---:B---3--:R-:W-:Y:S01]  /*00b0*/  IMAD.WIDE R4, R11.reuse, 0x4, R8 ;  /* 0x000000040b047825 */ /* 0x048fe200078e0208 */
[----:B-1----:R-:W-:-:S04]  /*00c0*/  IADD3 R11, PT, PT, R11, UR4, RZ ;  /* 0x000000040b0b7c10 */ /* 0x002fc8000fffe0ff */
[----:B------:R-:W-:Y:S01]  /*00d0*/  ISETP.GE.AND P0, PT, R11, UR5, PT ;  /* 0x000000050b007c0c */ /* 0x000fe2000bf06270 */
[----:B--2---:R4:W-:-:S12]  /*00e0*/  STG.E desc[UR6][R4.64], R3 ;  /* 0x0000000304007986 */ /* 0x0049d8000c101906 */
[----:B------:R-:W-:Y:S05]  /*00f0*/  @!P0 BRA `(.L_x_78) ;  /* 0xfffffffc00e48947 */ /* 0x000fea000383ffff */
[----:B------:R-:W-:Y:S05]  /*0100*/  EXIT ;  /* 0x000000000000794d */ /* 0x000fea0003800000 */
.L_x_79:
        /* <DEDUP_REMOVED lines=15> */
.L_x_100:


//--------------------- .text._Z10copy_arrayiiPfS_ --------------------------
	.section	.text._Z10copy_arrayiiPfS_,"ax",@progbits
	.align	128
        .global         _Z10copy_arrayiiPfS_
        .type           _Z10copy_arrayiiPfS_,@function
        .size           _Z10copy_arrayiiPfS_,(.L_x_101 - _Z10copy_arrayiiPfS_)
        .other          _Z10copy_arrayiiPfS_,@"STO_CUDA_ENTRY STV_DEFAULT"
_Z10copy_arrayiiPfS_:
.text._Z10copy_arrayiiPfS_:
        /* <DEDUP_REMOVED lines=17> */
.L_x_83:
[----:B------:R-:W0:Y:S01]  /*0110*/  LDC R15, c[0x0][0x384] ;  /* 0x0000e100ff0f7b82 */ /* 0x000e220000000800 */
[----:B------:R-:W-:Y:S01]  /*0120*/  BSSY.RECONVERGENT B0, `(.L_x_80) ;  /* 0x000000e000007945 */ /* 0x000fe20003800200 */
[----:B0-----:R-:W-:-:S13]  /*0130*/  ISETP.GE.AND P0, PT, R10, R15, PT ;  /* 0x0000000f0a00720c */ /* 0x001fda0003f06270 */
[----:B--2---:R-:W-:Y:S05]  /*0140*/  @P0 BRA `(.L_x_81) ;  /* 0x00000000002c0947 */ /* 0x004fea0003800000 */
[----:B------:R-:W0:Y:S01]  /*0150*/  LDC.64 R6, c[0x0][0x388] ;  /* 0x0000e200ff067b82 */ /* 0x000e220000000a00 */
[----:B------:R-:W-:-:S07]  /*0160*/  MOV R12, R10 ;  /* 0x0000000a000c7202 */ /* 0x000fce0000000f00 */
[----:B------:R-:W1:Y:S02]  /*0170*/  LDC.64 R8, c[0x0][0x390] ;  /* 0x0000e400ff087b82 */ /* 0x000e640000000a00 */
.L_x_82:
[----:B--2---:R-:W-:-:S04]  /*0180*/  IMAD R5, R0, R15, R12 ;  /* 0x0000000f00057224 */ /* 0x004fc800078e020c */
[----:B0-----:R-:W-:-:S06]  /*0190*/  IMAD.WIDE R2, R5, 0x4, R6 ;  /* 0x0000000405027825 */ /* 0x001fcc00078e0206 */
[----:B------:R-:W2:Y:S01]  /*01a0*/  LDG.E R3, desc[UR6][R2.64] ;  /* 0x0000000602037981 */ /* 0x000ea2000c1e1900 */
[----:B-1----:R-:W-:Y:S01]  /*01b0*/  IMAD.WIDE R4, R5, 0x4, R8 ;  /* 0x0000000405047825 */ /* 0x002fe200078e0208 */
[----:B------:R-:W-:-:S04]  /*01c0*/  IADD3 R12, PT, PT, R11, R12, RZ ;  /* 0x0000000c0b0c7210 */ /* 0x000fc80007ffe0ff */
[----:B------:R-:W-:Y:S01]  /*01d0*/  ISETP.GE.AND P0, PT, R12, R15, PT ;  /* 0x0000000f0c00720c */ /* 0x000fe20003f06270 */
[----:B--2---:R2:W-:-:S12]  /*01e0*/  STG.E desc[UR6][R4.64], R3 ;  /* 0x0000000304007986 */ /* 0x0045d8000c101906 */
[----:B------:R-:W-:Y:S05]  /*01f0*/  @!P0 BRA `(.L_x_82) ;  /* 0xfffffffc00e08947 */ /* 0x000fea000383ffff */
.L_x_81:
[----:B------:R-:W-:Y:S05]  /*0200*/  BSYNC.RECONVERGENT B0 ;  /* 0x0000000000007941 */ /* 0x000fea0003800200 */
.L_x_80:
[----:B------:R-:W0:Y:S01]  /*0210*/  LDCU UR4, c[0x0][0x380] ;  /* 0x00007000ff0477ac */ /* 0x000e220008000800 */
[----:B------:R-:W-:-:S04]  /*0220*/  IADD3 R0, PT, PT, R13, R0, RZ ;  /* 0x000000000d007210 */ /* 0x000fc80007ffe0ff */
[----:B0-----:R-:W-:-:S13]  /*0230*/  ISETP.GE.AND P0, PT, R0, UR4, PT ;  /* 0x0000000400007c0c */ /* 0x001fda000bf06270 */
[----:B------:R-:W-:Y:S05]  /*0240*/  @!P0 BRA `(.L_x_83) ;  /* 0xfffffffc00b08947 */ /* 0x000fea000383ffff */
[----:B------:R-:W-:Y:S05]  /*0250*/  EXIT ;  /* 0x000000000000794d */ /* 0x000fea0003800000 */
.L_x_84:
        /* <DEDUP_REMOVED lines=10> */
.L_x_101:


//--------------------- .nv.shared._Z11collapseAnsP6float2 --------------------------
	.section	.nv.shared._Z11collapseAnsP6float2,"aw",@nobits
	.sectionflags	@""
	.align	16
	.zero		1024


//--------------------- .nv.shared.reserved.0     --------------------------
	.section	.nv.shared.reserved.0,"aw",@nobits
	.weak		__nv_reservedSMEM_offset_0_alias
	.size		__nv_reservedSMEM_offset_0_alias, 0, 64
	.other		__nv_reservedSMEM_offset_0_alias,@"STO_CUDA_RESERVED_SHARED STV_DEFAULT"
__nv_reservedSMEM_offset_0_alias:
	.zero		0
	.zero		64


//--------------------- .nv.shared._Z6reduceP6float2S0_ --------------------------
	.section	.nv.shared._Z6reduceP6float2S0_,"aw",@nobits
	.sectionflags	@""
	.align	16
	.zero		1024


//--------------------- .nv.shared._Z9normalizeiiP6float2 --------------------------
	.section	.nv.shared._Z9normalizeiiP6float2,"aw",@nobits
	.sectionflags	@""
	.align	16
	.zero		1024


//--------------------- .nv.shared._Z26multiply_kernel_additionaliiP6float2S0_S0_f --------------------------
	.section	.nv.shared._Z26multiply_kernel_additionaliiP6float2S0_S0_f,"aw",@nobits
	.sectionflags	@""
	.align	16
	.zero		1024


//--------------------- .nv.shared._Z7reverseiiP6float2S0_ --------------------------
	.section	.nv.shared._Z7reverseiiP6float2S0_,"aw",@nobits
	.sectionflags	@""
	.align	16
	.zero		1024


//--------------------- .nv.shared._Z9circshiftiiP6float2S0_ --------------------------
	.section	.nv.shared._Z9circshiftiiP6float2S0_,"aw",@nobits
	.sectionflags	@""
	.align	16
	.zero		1024


//--------------------- .nv.shared._Z8shrink2DiiP6float2f --------------------------
	.section	.nv.shared._Z8shrink2DiiP6float2f,"aw",@nobits
	.sectionflags	@""
	.align	16
	.zero		1024


//--------------------- .nv.shared._Z6modifyiiP6float2S0_f --------------------------
	.section	.nv.shared._Z6modifyiiP6float2S0_f,"aw",@nobits
	.sectionflags	@""
	.align	16
	.zero		1024


//--------------------- .nv.shared._Z11matrix_copyiiP6float2S0_ --------------------------
	.section	.nv.shared._Z11matrix_copyiiP6float2S0_,"aw",@nobits
	.sectionflags	@""
	.align	16
	.zero		1024


//--------------------- .nv.shared._Z12matrix_minusiiP6float2S0_ --------------------------
	.section	.nv.shared._Z12matrix_minusiiP6float2S0_,"aw",@nobits
	.sectionflags	@""
	.align	16
	.zero		1024


//--------------------- .nv.shared._Z15multiply_kerneliiP6float2S0_f --------------------------
	.section	.nv.shared._Z15multiply_kerneliiP6float2S0_f,"aw",@nobits
	.sectionflags	@""
	.align	16
	.zero		1024


//--------------------- .nv.shared._Z6shrinkiPff  --------------------------
	.section	.nv.shared._Z6shrinkiPff,"aw",@nobits
	.sectionflags	@""
	.align	16
	.zero		1024


//--------------------- .nv.shared._Z15vector_multiplyifPf --------------------------
	.section	.nv.shared._Z15vector_multiplyifPf,"aw",@nobits
	.sectionflags	@""
	.align	16
	.zero		1024


//--------------------- .nv.shared._Z12vector_minusiPfS_ --------------------------
	.section	.nv.shared._Z12vector_minusiPfS_,"aw",@nobits
	.sectionflags	@""
	.align	16
	.zero		1024


//--------------------- .nv.shared._Z11copy_vectoriPiS_ --------------------------
	.section	.nv.shared._Z11copy_vectoriPiS_,"aw",@nobits
	.sectionflags	@""
	.align	16
	.zero		1024


//--------------------- .nv.shared._Z10copy_arrayiiPfS_ --------------------------
	.section	.nv.shared._Z10copy_arrayiiPfS_,"aw",@nobits
	.sectionflags	@""
	.align	16
	.zero		1024


//--------------------- .nv.constant0._Z11collapseAnsP6float2 --------------------------
	.section	.nv.constant0._Z11collapseAnsP6float2,"a",@progbits
	.sectionflags	@""
	.align	4
.nv.constant0._Z11collapseAnsP6float2:
	.zero		904


//--------------------- .nv.constant0._Z6reduceP6float2S0_ --------------------------
	.section	.nv.constant0._Z6reduceP6float2S0_,"a",@progbits
	.sectionflags	@""
	.align	4
.nv.constant0._Z6reduceP6float2S0_:
	.zero		912


//--------------------- .nv.constant0._Z9normalizeiiP6float2 --------------------------
	.section	.nv.constant0._Z9normalizeiiP6float2,"a",@progbits
	.sectionflags	@""
	.align	4
.nv.constant0._Z9normalizeiiP6float2:
	.zero		912


//--------------------- .nv.constant0._Z26multiply_kernel_additionaliiP6float2S0_S0_f --------------------------
	.section	.nv.constant0._Z26multiply_kernel_additionaliiP6float2S0_S0_f,"a",@progbits
	.sectionflags	@""
	.align	4
.nv.constant0._Z26multiply_kernel_additionaliiP6float2S0_S0_f:
	.zero		932


//--------------------- .nv.constant0._Z7reverseiiP6float2S0_ --------------------------
	.section	.nv.constant0._Z7reverseiiP6float2S0_,"a",@progbits
	.sectionflags	@""
	.align	4
.nv.constant0._Z7reverseiiP6float2S0_:
	.zero		920


//--------------------- .nv.constant0._Z9circshiftiiP6float2S0_ --------------------------
	.section	.nv.constant0._Z9circshiftiiP6float2S0_,"a",@progbits
	.sectionflags	@""
	.align	4
.nv.constant0._Z9circshiftiiP6float2S0_:
	.zero		920


//--------------------- .nv.constant0._Z8shrink2DiiP6float2f --------------------------
	.section	.nv.constant0._Z8shrink2DiiP6float2f,"a",@progbits
	.sectionflags	@""
	.align	4
.nv.constant0._Z8shrink2DiiP6float2f:
	.zero		916


//--------------------- .nv.constant0._Z6modifyiiP6float2S0_f --------------------------
	.section	.nv.constant0._Z6modifyiiP6float2S0_f,"a",@progbits
	.sectionflags	@""
	.align	4
.nv.constant0._Z6modifyiiP6float2S0_f:
	.zero		924


//--------------------- .nv.constant0._Z11matrix_copyiiP6float2S0_ --------------------------
	.section	.nv.constant0._Z11matrix_copyiiP6float2S0_,"a",@progbits
	.sectionflags	@""
	.align	4
.nv.constant0._Z11matrix_copyiiP6float2S0_:
	.zero		920


//--------------------- .nv.constant0._Z12matrix_minusiiP6float2S0_ --------------------------
	.section	.nv.constant0._Z12matrix_minusiiP6float2S0_,"a",@progbits
	.sectionflags	@""
	.align	4
.nv.constant0._Z12matrix_minusiiP6float2S0_:
	.zero		920


//--------------------- .nv.constant0._Z15multiply_kerneliiP6float2S0_f --------------------------
	.section	.nv.constant0._Z15multiply_kerneliiP6float2S0_f,"a",@progbits
	.sectionflags	@""
	.align	4
.nv.constant0._Z15multiply_kerneliiP6float2S0_f:
	.zero		924


//--------------------- .nv.constant0._Z6shrinkiPff --------------------------
	.section	.nv.constant0._Z6shrinkiPff,"a",@progbits
	.sectionflags	@""
	.align	4
.nv.constant0._Z6shrinkiPff:
	.zero		916


//--------------------- .nv.constant0._Z15vector_multiplyifPf --------------------------
	.section	.nv.constant0._Z15vector_multiplyifPf,"a",@progbits
	.sectionflags	@""
	.align	4
.nv.constant0._Z15vector_multiplyifPf:
	.zero		912


//--------------------- .nv.constant0._Z12vector_minusiPfS_ --------------------------
	.section	.nv.constant0._Z12vector_minusiPfS_,"a",@progbits
	.sectionflags	@""
	.align	4
.nv.constant0._Z12vector_minusiPfS_:
	.zero		920


//--------------------- .nv.constant0._Z11copy_vectoriPiS_ --------------------------
	.section	.nv.constant0._Z11copy_vectoriPiS_,"a",@progbits
	.sectionflags	@""
	.align	4
.nv.constant0._Z11copy_vectoriPiS_:
	.zero		920


//--------------------- .nv.constant0._Z10copy_arrayiiPfS_ --------------------------
	.section	.nv.constant0._Z10copy_arrayiiPfS_,"a",@progbits
	.sectionflags	@""
	.align	4
.nv.constant0._Z10copy_arrayiiPfS_:
	.zero		920


//--------------------- SYMBOLS --------------------------

	.type		.nv.reservedSmem.offset0,@object
	.size		.nv.reservedSmem.offset0,0x4
	.type		.nv.reservedSmem.cap,@object
	.size		.nv.reservedSmem.cap,0x4
